	.target	sm_100a

	.elftype	@"ET_EXEC"


//--------------------- .note.nv.tkinfo           --------------------------
	.section	.note.nv.tkinfo,"",@"SHT_NOTE"
	.sectionflags	@"SHF_NOTE_NV_TKINFO"
	.tkinfo
        /*0018*/ 	.word	0x00000002
        /*0030*/ 	.string	""
        /*0030*/ 	.string	"ptxas"
        /*0030*/ 	.string	"Cuda compilation tools, release 13.0, V13.0.88"
        /*0030*/ 	.string	"Build cuda_13.0.r13.0/compiler.36424714_0"
        /*0030*/ 	.string	"-arch sm_100a -m 64 "



//--------------------- .note.nv.cuinfo           --------------------------
	.section	.note.nv.cuinfo,"",@"SHT_NOTE"
	.sectionflags	@"SHF_NOTE_NV_CUINFO"
        /*0018*/ 	.short	0x0002
        /*001a*/ 	.short	0x0064
        /*001c*/ 	.short	0x0082
	.zero		2


//--------------------- .nv.info                  --------------------------
	.section	.nv.info,"",@"SHT_CUDA_INFO"
	.align	4


	//----- nvinfo : EIATTR_REGCOUNT
	.align		4
        /*0000*/ 	.byte	0x04, 0x2f
        /*0002*/ 	.short	(.L_19 - .L_18)
	.align		4
.L_18:
        /*0004*/ 	.word	index@(_ZN7cutlass13device_kernelINS_4gemm6kernel13GemmUniversalIN4cute5tupleIJiiiiEEENS1_10collective13CollectiveMmaINS1_35MainloopSm100TmaUmmaWarpSpecializedILi41ELi2ELi4ENS5_IJNS4_1CILi2EEESB_NSA_ILi1EEEEEEEENS5_IJNSA_ILi256EEENSA_ILi64EEENSA_ILi32EEEEEEaNS5_IJlSC_lEEEaSJ_NS4_8TiledMMAINS4_8MMA_AtomIJNS4_21SM100_MMA_S8_2x1SM_SSIaaiLi256ELi64ELNS4_4UMMA5MajorE0ELSO_0ELNSN_8SaturateE0EEEEEENS4_6LayoutINS5_IJSC_SC_SC_EEENS5_IJNSA_ILi0EEESU_SU_EEEEENS5_IJNS4_10UnderscoreESX_SX_EEEEENS4_28SM100_TMA_2SM_LOAD_MULTICASTENS4_14ComposedLayoutINS4_7SwizzleILi1ELi4ELi3EEENS4_18smem_ptr_flag_bitsILi8EEENSS_INS5_IJNSA_ILi8EEESH_EEENS5_IJSH_SC_EEEEEEEvNS4_8identityENS4_18SM100_TMA_2SM_LOADES1A_vS1B_EENS_8epilogue10collective18CollectiveEpilogueINS1E_23Sm100TmaWarpSpecializedILi1ELi1ELi64ELb0ELb0EEEJNS5_IJNSA_ILi128EEESG_SH_EEENS5_IJNSS_IS1J_SC_EENSS_ISG_SC_EEEEEaSJ_aSJ_NS1E_6fusion15FusionCallbacksIS1I_NS1O_17LinearCombinationIaiaiLNS_15FloatRoundStyleE2EEES1K_S1N_JEEENS4_5SM1004TMEM4LOAD26SM100_TMEM_LOAD_32dp32b64xENS4_13SM90_TMA_LOADENS11_INS12_ILi2ELi4ELi3EEES15_NSS_INS5_IJS16_SG_EEENS5_IJSG_SC_EEEEEEENS4_39AutoVectorizingCopyWithAssumedAlignmentILi128EEENS4_14SM90_TMA_STOREES23_S25_S25_EEEvvEEEEvNT_6ParamsE)
        /*0008*/ 	.word	0x0000009d


	//----- nvinfo : EIATTR_FRAME_SIZE
	.align		4
.L_19:
        /*000c*/ 	.byte	0x04, 0x11
        /*000e*/ 	.short	(.L_21 - .L_20)
	.align		4
.L_20:
        /*0010*/ 	.word	index@($__internal_2_$__cuda_sm10x_tcgen05_guardrail_trap_unallocated_columns_being_dealloced)
        /*0014*/ 	.word	0x00000000


	//----- nvinfo : EIATTR_FRAME_SIZE
	.align		4
.L_21:
        /*0018*/ 	.byte	0x04, 0x11
        /*001a*/ 	.short	(.L_23 - .L_22)
	.align		4
.L_22:
        /*001c*/ 	.word	index@($__internal_1_$__cuda_sm10x_tcgen05_guardrail_trap_phase_invalid_during_alloc)
        /*0020*/ 	.word	0x00000000


	//----- nvinfo : EIATTR_FRAME_SIZE
	.align		4
.L_23:
        /*0024*/ 	.byte	0x04, 0x11
        /*0026*/ 	.short	(.L_25 - .L_24)
	.align		4
.L_24:
        /*0028*/ 	.word	index@($__internal_0_$__cuda_sm10x_tcgen05_guardrail_trap_col_being_dealloced_not_returned_by_alloc)
        /*002c*/ 	.word	0x00000000


	//----- nvinfo : EIATTR_FRAME_SIZE
	.align		4
.L_25:
        /*0030*/ 	.byte	0x04, 0x11
        /*0032*/ 	.short	(.L_27 - .L_26)
	.align		4
.L_26:
        /*0034*/ 	.word	index@(_ZN7cutlass13device_kernelINS_4gemm6kernel13GemmUniversalIN4cute5tupleIJiiiiEEENS1_10collective13CollectiveMmaINS1_35MainloopSm100TmaUmmaWarpSpecializedILi41ELi2ELi4ENS5_IJNS4_1CILi2EEESB_NSA_ILi1EEEEEEEENS5_IJNSA_ILi256EEENSA_ILi64EEENSA_ILi32EEEEEEaNS5_IJlSC_lEEEaSJ_NS4_8TiledMMAINS4_8MMA_AtomIJNS4_21SM100_MMA_S8_2x1SM_SSIaaiLi256ELi64ELNS4_4UMMA5MajorE0ELSO_0ELNSN_8SaturateE0EEEEEENS4_6LayoutINS5_IJSC_SC_SC_EEENS5_IJNSA_ILi0EEESU_SU_EEEEENS5_IJNS4_10UnderscoreESX_SX_EEEEENS4_28SM100_TMA_2SM_LOAD_MULTICASTENS4_14ComposedLayoutINS4_7SwizzleILi1ELi4ELi3EEENS4_18smem_ptr_flag_bitsILi8EEENSS_INS5_IJNSA_ILi8EEESH_EEENS5_IJSH_SC_EEEEEEEvNS4_8identityENS4_18SM100_TMA_2SM_LOADES1A_vS1B_EENS_8epilogue10collective18CollectiveEpilogueINS1E_23Sm100TmaWarpSpecializedILi1ELi1ELi64ELb0ELb0EEEJNS5_IJNSA_ILi128EEESG_SH_EEENS5_IJNSS_IS1J_SC_EENSS_ISG_SC_EEEEEaSJ_aSJ_NS1E_6fusion15FusionCallbacksIS1I_NS1O_17LinearCombinationIaiaiLNS_15FloatRoundStyleE2EEES1K_S1N_JEEENS4_5SM1004TMEM4LOAD26SM100_TMEM_LOAD_32dp32b64xENS4_13SM90_TMA_LOADENS11_INS12_ILi2ELi4ELi3EEES15_NSS_INS5_IJS16_SG_EEENS5_IJSG_SC_EEEEEEENS4_39AutoVectorizingCopyWithAssumedAlignmentILi128EEENS4_14SM90_TMA_STOREES23_S25_S25_EEEvvEEEEvNT_6ParamsE)
        /*0038*/ 	.word	0x00000000


	//----- nvinfo : EIATTR_MIN_STACK_SIZE
	.align		4
.L_27:
        /*003c*/ 	.byte	0x04, 0x12
        /*003e*/ 	.short	(.L_29 - .L_28)
	.align		4
.L_28:
        /*0040*/ 	.word	index@(_ZN7cutlass13device_kernelINS_4gemm6kernel13GemmUniversalIN4cute5tupleIJiiiiEEENS1_10collective13CollectiveMmaINS1_35MainloopSm100TmaUmmaWarpSpecializedILi41ELi2ELi4ENS5_IJNS4_1CILi2EEESB_NSA_ILi1EEEEEEEENS5_IJNSA_ILi256EEENSA_ILi64EEENSA_ILi32EEEEEEaNS5_IJlSC_lEEEaSJ_NS4_8TiledMMAINS4_8MMA_AtomIJNS4_21SM100_MMA_S8_2x1SM_SSIaaiLi256ELi64ELNS4_4UMMA5MajorE0ELSO_0ELNSN_8SaturateE0EEEEEENS4_6LayoutINS5_IJSC_SC_SC_EEENS5_IJNSA_ILi0EEESU_SU_EEEEENS5_IJNS4_10UnderscoreESX_SX_EEEEENS4_28SM100_TMA_2SM_LOAD_MULTICASTENS4_14ComposedLayoutINS4_7SwizzleILi1ELi4ELi3EEENS4_18smem_ptr_flag_bitsILi8EEENSS_INS5_IJNSA_ILi8EEESH_EEENS5_IJSH_SC_EEEEEEEvNS4_8identityENS4_18SM100_TMA_2SM_LOADES1A_vS1B_EENS_8epilogue10collective18CollectiveEpilogueINS1E_23Sm100TmaWarpSpecializedILi1ELi1ELi64ELb0ELb0EEEJNS5_IJNSA_ILi128EEESG_SH_EEENS5_IJNSS_IS1J_SC_EENSS_ISG_SC_EEEEEaSJ_aSJ_NS1E_6fusion15FusionCallbacksIS1I_NS1O_17LinearCombinationIaiaiLNS_15FloatRoundStyleE2EEES1K_S1N_JEEENS4_5SM1004TMEM4LOAD26SM100_TMEM_LOAD_32dp32b64xENS4_13SM90_TMA_LOADENS11_INS12_ILi2ELi4ELi3EEES15_NSS_INS5_IJS16_SG_EEENS5_IJSG_SC_EEEEEEENS4_39AutoVectorizingCopyWithAssumedAlignmentILi128EEENS4_14SM90_TMA_STOREES23_S25_S25_EEEvvEEEEvNT_6ParamsE)
        /*0044*/ 	.word	0x00000000
.L_29:


//--------------------- .nv.compat                --------------------------
	.section	.nv.compat,"",@"SHT_CUDA_COMPAT_INFO"
	.align	4
        /*0000*/ 	.byte	0x02, 0x09, 0x01, 0x00, 0x02, 0x02, 0x03, 0x00, 0x02, 0x05, 0x06, 0x00, 0x03, 0x07, 0x01, 0x01
        /*0010*/ 	.byte	0x02, 0x03, 0x01, 0x00, 0x02, 0x06, 0x01, 0x00, 0x04, 0x0b, 0x08, 0x00, 0x01, 0x00, 0x00, 0x00
        /*0020*/ 	.byte	0x00, 0x00, 0x00, 0x00


//--------------------- .nv.info._ZN7cutlass13device_kernelINS_4gemm6kernel13GemmUniversalIN4cute5tupleIJiiiiEEENS1_10collective13CollectiveMmaINS1_35MainloopSm100TmaUmmaWarpSpecializedILi41ELi2ELi4ENS5_IJNS4_1CILi2EEESB_NSA_ILi1EEEEEEEENS5_IJNSA_ILi256EEENSA_ILi64EEENSA_ILi32EEEEEEaNS5_IJlSC_lEEEaSJ_NS4_8TiledMMAINS4_8MMA_AtomIJNS4_21SM100_MMA_S8_2x1SM_SSIaaiLi256ELi64ELNS4_4UMMA5MajorE0ELSO_0ELNSN_8SaturateE0EEEEEENS4_6LayoutINS5_IJSC_SC_SC_EEENS5_IJNSA_ILi0EEESU_SU_EEEEENS5_IJNS4_10UnderscoreESX_SX_EEEEENS4_28SM100_TMA_2SM_LOAD_MULTICASTENS4_14ComposedLayoutINS4_7SwizzleILi1ELi4ELi3EEENS4_18smem_ptr_flag_bitsILi8EEENSS_INS5_IJNSA_ILi8EEESH_EEENS5_IJSH_SC_EEEEEEEvNS4_8identityENS4_18SM100_TMA_2SM_LOADES1A_vS1B_EENS_8epilogue10collective18CollectiveEpilogueINS1E_23Sm100TmaWarpSpecializedILi1ELi1ELi64ELb0ELb0EEEJNS5_IJNSA_ILi128EEESG_SH_EEENS5_IJNSS_IS1J_SC_EENSS_ISG_SC_EEEEEaSJ_aSJ_NS1E_6fusion15FusionCallbacksIS1I_NS1O_17LinearCombinationIaiaiLNS_15FloatRoundStyleE2EEES1K_S1N_JEEENS4_5SM1004TMEM4LOAD26SM100_TMEM_LOAD_32dp32b64xENS4_13SM90_TMA_LOADENS11_INS12_ILi2ELi4ELi3EEES15_NSS_INS5_IJS16_SG_EEENS5_IJSG_SC_EEEEEEENS4_39AutoVectorizingCopyWithAssumedAlignmentILi128EEENS4_14SM90_TMA_STOREES23_S25_S25_EEEvvEEEEvNT_6ParamsE --------------------------
	.section	.nv.info._ZN7cutlass13device_kernelINS_4gemm6kernel13GemmUniversalIN4cute5tupleIJiiiiEEENS1_10collective13CollectiveMmaINS1_35MainloopSm100TmaUmmaWarpSpecializedILi41ELi2ELi4ENS5_IJNS4_1CILi2EEESB_NSA_ILi1EEEEEEEENS5_IJNSA_ILi256EEENSA_ILi64EEENSA_ILi32EEEEEEaNS5_IJlSC_lEEEaSJ_NS4_8TiledMMAINS4_8MMA_AtomIJNS4_21SM100_MMA_S8_2x1SM_SSIaaiLi256ELi64ELNS4_4UMMA5MajorE0ELSO_0ELNSN_8SaturateE0EEEEEENS4_6LayoutINS5_IJSC_SC_SC_EEENS5_IJNSA_ILi0EEESU_SU_EEEEENS5_IJNS4_10UnderscoreESX_SX_EEEEENS4_28SM100_TMA_2SM_LOAD_MULTICASTENS4_14ComposedLayoutINS4_7SwizzleILi1ELi4ELi3EEENS4_18smem_ptr_flag_bitsILi8EEENSS_INS5_IJNSA_ILi8EEESH_EEENS5_IJSH_SC_EEEEEEEvNS4_8identityENS4_18SM100_TMA_2SM_LOADES1A_vS1B_EENS_8epilogue10collective18CollectiveEpilogueINS1E_23Sm100TmaWarpSpecializedILi1ELi1ELi64ELb0ELb0EEEJNS5_IJNSA_ILi128EEESG_SH_EEENS5_IJNSS_IS1J_SC_EENSS_ISG_SC_EEEEEaSJ_aSJ_NS1E_6fusion15FusionCallbacksIS1I_NS1O_17LinearCombinationIaiaiLNS_15FloatRoundStyleE2EEES1K_S1N_JEEENS4_5SM1004TMEM4LOAD26SM100_TMEM_LOAD_32dp32b64xENS4_13SM90_TMA_LOADENS11_INS12_ILi2ELi4ELi3EEES15_NSS_INS5_IJS16_SG_EEENS5_IJSG_SC_EEEEEEENS4_39AutoVectorizingCopyWithAssumedAlignmentILi128EEENS4_14SM90_TMA_STOREES23_S25_S25_EEEvvEEEEvNT_6ParamsE,"",@"SHT_CUDA_INFO"
	.sectionflags	@""
	.align	4


	//----- nvinfo : EIATTR_CUDA_API_VERSION
	.align		4
        /*0000*/ 	.byte	0x04, 0x37
        /*0002*/ 	.short	(.L_31 - .L_30)
.L_30:
        /*0004*/ 	.word	0x00000082


	//----- nvinfo : EIATTR_KPARAM_INFO
	.align		4
.L_31:
        /*0008*/ 	.byte	0x04, 0x17
        /*000a*/ 	.short	(.L_33 - .L_32)
.L_32:
        /*000c*/ 	.word	0x00000000
        /*0010*/ 	.short	0x0000
        /*0012*/ 	.short	0x0000
        /*0014*/ 	.byte	0x00, 0xf0, 0x01, 0x20


	//----- nvinfo : EIATTR_AT_ENTRY_FRAGMENTS
	.align		4
.L_33:
        /*0018*/ 	.byte	0x04, 0x4f
        /*001a*/ 	.short	(.L_35 - .L_34)


	//   ....[0]....
.L_34:
        /*001c*/ 	.word	0x00000007


	//----- nvinfo : EIATTR_RESERVED_SMEM_USED
	.align		4
.L_35:
        /*0020*/ 	.byte	0x01, 0x41
	.zero		2


	//----- nvinfo : EIATTR_SPARSE_MMA_MASK
	.align		4
        /*0024*/ 	.byte	0x03, 0x50
        /*0026*/ 	.short	0x0000


	//----- nvinfo : EIATTR_TCGEN05_2CTA_USED
	.align		4
        /*0028*/ 	.byte	0x01, 0x52
	.zero		2


	//----- nvinfo : EIATTR_MAXREG_COUNT
	.align		4
        /*002c*/ 	.byte	0x03, 0x1b
        /*002e*/ 	.short	0x00ff


	//----- nvinfo : EIATTR_NUM_BARRIERS
	.align		4
        /*0030*/ 	.byte	0x02, 0x4c
        /*0032*/ 	.byte	0x07
	.zero		1


	//----- nvinfo : EIATTR_EXTERNS
	.align		4
        /*0034*/ 	.byte	0x04, 0x0f
        /*0036*/ 	.short	(.L_37 - .L_36)


	//   ....[0]....
	.align		4
.L_36:
        /*0038*/ 	.word	index@(__assertfail)


	//----- nvinfo : EIATTR_MERCURY_ISA_VERSION
	.align		4
.L_37:
        /*003c*/ 	.byte	0x03, 0x5f
        /*003e*/ 	.short	0x0101


	//----- nvinfo : EIATTR_INT_WARP_WIDE_INSTR_OFFSETS
	.align		4
        /*0040*/ 	.byte	0x04, 0x31
        /*0042*/ 	.short	(.L_39 - .L_38)


	//   ....[0]....
.L_38:
        /*0044*/ 	.word	0x000011d0


	//   ....[1]....
        /*0048*/ 	.word	0x00001270


	//   ....[2]....
        /*004c*/ 	.word	0x00005a90


	//   ....[3]....
        /*0050*/ 	.word	0x00005ac0


	//   ....[4]....
        /*0054*/ 	.word	0x00005ae0


	//   ....[5]....
        /*0058*/ 	.word	0x00006610


	//   ....[6]....
        /*005c*/ 	.word	0x000066c0


	//----- nvinfo : EIATTR_COOP_GROUP_MASK_REGIDS
	.align		4
.L_39:
        /*0060*/ 	.byte	0x04, 0x29
        /*0062*/ 	.short	(.L_41 - .L_40)


	//   ....[0]....
.L_40:
        /*0064*/ 	.word	0xffffffff


	//   ....[1]....
        /*0068*/ 	.word	0xffffffff


	//   ....[2]....
        /*006c*/ 	.word	0xffffffff


	//   ....[3]....
        /*0070*/ 	.word	0xffffffff


	//   ....[4]....
        /*0074*/ 	.word	0xffffffff


	//   ....[5]....
        /*0078*/ 	.word	0xffffffff


	//   ....[6]....
        /*007c*/ 	.word	0xffffffff


	//   ....[7]....
        /*0080*/ 	.word	0xffffffff


	//   ....[8]....
        /*0084*/ 	.word	0xffffffff


	//   ....[9]....
        /*0088*/ 	.word	0xffffffff


	//   ....[10]....
        /*008c*/ 	.word	0xffffffff


	//   ....[11]....
        /*0090*/ 	.word	0xffffffff


	//   ....[12]....
        /*0094*/ 	.word	0xffffffff


	//   ....[13]....
        /*0098*/ 	.word	0xffffffff


	//----- nvinfo : EIATTR_COOP_GROUP_INSTR_OFFSETS
	.align		4
.L_41:
        /*009c*/ 	.byte	0x04, 0x28
        /*009e*/ 	.short	(.L_43 - .L_42)


	//   ....[0]....
.L_42:
        /*00a0*/ 	.word	0x000000b0


	//   ....[1]....
        /*00a4*/ 	.word	0x00000510


	//   ....[2]....
        /*00a8*/ 	.word	0x00000ba0


	//   ....[3]....
        /*00ac*/ 	.word	0x00000cd0


	//   ....[4]....
        /*00b0*/ 	.word	0x00000dc0


	//   ....[5]....
        /*00b4*/ 	.word	0x00000f20


	//   ....[6]....
        /*00b8*/ 	.word	0x000010b0


	//   ....[7]....
        /*00bc*/ 	.word	0x000012f0


	//   ....[8]....
        /*00c0*/ 	.word	0x00002650


	//   ....[9]....
        /*00c4*/ 	.word	0x000049c0


	//   ....[10]....
        /*00c8*/ 	.word	0x00004e90


	//   ....[11]....
        /*00cc*/ 	.word	0x00004ec0


	//   ....[12]....
        /*00d0*/ 	.word	0x00005990


	//   ....[13]....
        /*00d4*/ 	.word	0x00005ba0


	//----- nvinfo : EIATTR_VRC_CTA_INIT_COUNT
	.align		4
.L_43:
        /*00d8*/ 	.byte	0x02, 0x4a
        /*00da*/ 	.byte	0x80
	.zero		1


	//----- nvinfo : EIATTR_SYSCALL_OFFSETS
	.align		4
        /*00dc*/ 	.byte	0x04, 0x46
        /*00de*/ 	.short	(.L_45 - .L_44)


	//   ....[0]....
.L_44:
        /*00e0*/ 	.word	0x00007230


	//   ....[1]....
        /*00e4*/ 	.word	0x00007370


	//   ....[2]....
        /*00e8*/ 	.word	0x00007b30


	//----- nvinfo : EIATTR_MBARRIER_INSTR_OFFSETS
	.align		4
.L_45:
        /*00ec*/ 	.byte	0x04, 0x39
        /*00ee*/ 	.short	(.L_47 - .L_46)


	//   ....[0]....
.L_46:
        /*00f0*/ 	.word	0x00000660
        /*00f4*/ 	.word	0x000000ff
        /*00f8*/ 	.word	0x00000000
        /*00fc*/ 	.short	0x0100
        /*00fe*/ 	.byte	0x04
	.zero		1


	//   ....[1]....
        /*0100*/ 	.word	0x00000670
        /*0104*/ 	.word	0x000000ff
        /*0108*/ 	.word	0x00000148
        /*010c*/ 	.short	0x0100
        /*010e*/ 	.byte	0x04
	.zero		1


	//   ....[2]....
        /*0110*/ 	.word	0x00000680
        /*0114*/ 	.word	0x000000ff
        /*0118*/ 	.word	0x00000008
        /*011c*/ 	.short	0x0100
        /*011e*/ 	.byte	0x04
	.zero		1


	//   ....[3]....
        /*0120*/ 	.word	0x00000690
        /*0124*/ 	.word	0x000000ff
        /*0128*/ 	.word	0x00000150
        /*012c*/ 	.short	0x0100
        /*012e*/ 	.byte	0x04
	.zero		1


	//   ....[4]....
        /*0130*/ 	.word	0x000006a0
        /*0134*/ 	.word	0x000000ff
        /*0138*/ 	.word	0x00000010
        /*013c*/ 	.short	0x0100
        /*013e*/ 	.byte	0x04
	.zero		1


	//   ....[5]....
        /*0140*/ 	.word	0x000006b0
        /*0144*/ 	.word	0x000000ff
        /*0148*/ 	.word	0x00000158
        /*014c*/ 	.short	0x0100
        /*014e*/ 	.byte	0x04
	.zero		1


	//   ....[6]....
        /*0150*/ 	.word	0x000006c0
        /*0154*/ 	.word	0x000000ff
        /*0158*/ 	.word	0x00000018
        /*015c*/ 	.short	0x0100
        /*015e*/ 	.byte	0x04
	.zero		1


	//   ....[7]....
        /*0160*/ 	.word	0x000006d0
        /*0164*/ 	.word	0x000000ff
        /*0168*/ 	.word	0x00000160
        /*016c*/ 	.short	0x0100
        /*016e*/ 	.byte	0x04
	.zero		1


	//   ....[8]....
        /*0170*/ 	.word	0x000006e0
        /*0174*/ 	.word	0x000000ff
        /*0178*/ 	.word	0x00000020
        /*017c*/ 	.short	0x0100
        /*017e*/ 	.byte	0x04
	.zero		1


	//   ....[9]....
        /*0180*/ 	.word	0x000006f0
        /*0184*/ 	.word	0x000000ff
        /*0188*/ 	.word	0x00000168
        /*018c*/ 	.short	0x0100
        /*018e*/ 	.byte	0x04
	.zero		1


	//   ....[10]....
        /*0190*/ 	.word	0x00000700
        /*0194*/ 	.word	0x000000ff
        /*0198*/ 	.word	0x00000028
        /*019c*/ 	.short	0x0100
        /*019e*/ 	.byte	0x04
	.zero		1


	//   ....[11]....
        /*01a0*/ 	.word	0x00000710
        /*01a4*/ 	.word	0x000000ff
        /*01a8*/ 	.word	0x00000170
        /*01ac*/ 	.short	0x0100
        /*01ae*/ 	.byte	0x04
	.zero		1


	//   ....[12]....
        /*01b0*/ 	.word	0x00000720
        /*01b4*/ 	.word	0x000000ff
        /*01b8*/ 	.word	0x00000030
        /*01bc*/ 	.short	0x0100
        /*01be*/ 	.byte	0x04
	.zero		1


	//   ....[13]....
        /*01c0*/ 	.word	0x00000730
        /*01c4*/ 	.word	0x000000ff
        /*01c8*/ 	.word	0x00000178
        /*01cc*/ 	.short	0x0100
        /*01ce*/ 	.byte	0x04
	.zero		1


	//   ....[14]....
        /*01d0*/ 	.word	0x00000740
        /*01d4*/ 	.word	0x000000ff
        /*01d8*/ 	.word	0x00000038
        /*01dc*/ 	.short	0x0100
        /*01de*/ 	.byte	0x04
	.zero		1


	//   ....[15]....
        /*01e0*/ 	.word	0x00000750
        /*01e4*/ 	.word	0x000000ff
        /*01e8*/ 	.word	0x00000180
        /*01ec*/ 	.short	0x0100
        /*01ee*/ 	.byte	0x04
	.zero		1


	//   ....[16]....
        /*01f0*/ 	.word	0x00000760
        /*01f4*/ 	.word	0x000000ff
        /*01f8*/ 	.word	0x00000040
        /*01fc*/ 	.short	0x0100
        /*01fe*/ 	.byte	0x04
	.zero		1


	//   ....[17]....
        /*0200*/ 	.word	0x00000770
        /*0204*/ 	.word	0x000000ff
        /*0208*/ 	.word	0x00000188
        /*020c*/ 	.short	0x0100
        /*020e*/ 	.byte	0x04
	.zero		1


	//   ....[18]....
        /*0210*/ 	.word	0x00000780
        /*0214*/ 	.word	0x000000ff
        /*0218*/ 	.word	0x00000048
        /*021c*/ 	.short	0x0100
        /*021e*/ 	.byte	0x04
	.zero		1


	//   ....[19]....
        /*0220*/ 	.word	0x00000790
        /*0224*/ 	.word	0x000000ff
        /*0228*/ 	.word	0x00000190
        /*022c*/ 	.short	0x0100
        /*022e*/ 	.byte	0x04
	.zero		1


	//   ....[20]....
        /*0230*/ 	.word	0x000007a0
        /*0234*/ 	.word	0x000000ff
        /*0238*/ 	.word	0x00000050
        /*023c*/ 	.short	0x0100
        /*023e*/ 	.byte	0x04
	.zero		1


	//   ....[21]....
        /*0240*/ 	.word	0x000007b0
        /*0244*/ 	.word	0x000000ff
        /*0248*/ 	.word	0x00000198
        /*024c*/ 	.short	0x0100
        /*024e*/ 	.byte	0x04
	.zero		1


	//   ....[22]....
        /*0250*/ 	.word	0x000007c0
        /*0254*/ 	.word	0x000000ff
        /*0258*/ 	.word	0x00000058
        /*025c*/ 	.short	0x0100
        /*025e*/ 	.byte	0x04
	.zero		1


	//   ....[23]....
        /*0260*/ 	.word	0x000007d0
        /*0264*/ 	.word	0x000000ff
        /*0268*/ 	.word	0x000001a0
        /*026c*/ 	.short	0x0100
        /*026e*/ 	.byte	0x04
	.zero		1


	//   ....[24]....
        /*0270*/ 	.word	0x000007e0
        /*0274*/ 	.word	0x000000ff
        /*0278*/ 	.word	0x00000060
        /*027c*/ 	.short	0x0100
        /*027e*/ 	.byte	0x04
	.zero		1


	//   ....[25]....
        /*0280*/ 	.word	0x000007f0
        /*0284*/ 	.word	0x000000ff
        /*0288*/ 	.word	0x000001a8
        /*028c*/ 	.short	0x0100
        /*028e*/ 	.byte	0x04
	.zero		1


	//   ....[26]....
        /*0290*/ 	.word	0x00000800
        /*0294*/ 	.word	0x000000ff
        /*0298*/ 	.word	0x00000068
        /*029c*/ 	.short	0x0100
        /*029e*/ 	.byte	0x04
	.zero		1


	//   ....[27]....
        /*02a0*/ 	.word	0x00000810
        /*02a4*/ 	.word	0x000000ff
        /*02a8*/ 	.word	0x000001b0
        /*02ac*/ 	.short	0x0100
        /*02ae*/ 	.byte	0x04
	.zero		1


	//   ....[28]....
        /*02b0*/ 	.word	0x00000820
        /*02b4*/ 	.word	0x000000ff
        /*02b8*/ 	.word	0x00000070
        /*02bc*/ 	.short	0x0100
        /*02be*/ 	.byte	0x04
	.zero		1


	//   ....[29]....
        /*02c0*/ 	.word	0x00000830
        /*02c4*/ 	.word	0x000000ff
        /*02c8*/ 	.word	0x000001b8
        /*02cc*/ 	.short	0x0100
        /*02ce*/ 	.byte	0x04
	.zero		1


	//   ....[30]....
        /*02d0*/ 	.word	0x00000840
        /*02d4*/ 	.word	0x000000ff
        /*02d8*/ 	.word	0x00000078
        /*02dc*/ 	.short	0x0100
        /*02de*/ 	.byte	0x04
	.zero		1


	//   ....[31]....
        /*02e0*/ 	.word	0x00000850
        /*02e4*/ 	.word	0x000000ff
        /*02e8*/ 	.word	0x000001c0
        /*02ec*/ 	.short	0x0100
        /*02ee*/ 	.byte	0x04
	.zero		1


	//   ....[32]....
        /*02f0*/ 	.word	0x00000860
        /*02f4*/ 	.word	0x000000ff
        /*02f8*/ 	.word	0x00000080
        /*02fc*/ 	.short	0x0100
        /*02fe*/ 	.byte	0x04
	.zero		1


	//   ....[33]....
        /*0300*/ 	.word	0x00000870
        /*0304*/ 	.word	0x000000ff
        /*0308*/ 	.word	0x000001c8
        /*030c*/ 	.short	0x0100
        /*030e*/ 	.byte	0x04
	.zero		1


	//   ....[34]....
        /*0310*/ 	.word	0x00000880
        /*0314*/ 	.word	0x000000ff
        /*0318*/ 	.word	0x00000088
        /*031c*/ 	.short	0x0100
        /*031e*/ 	.byte	0x04
	.zero		1


	//   ....[35]....
        /*0320*/ 	.word	0x00000890
        /*0324*/ 	.word	0x000000ff
        /*0328*/ 	.word	0x000001d0
        /*032c*/ 	.short	0x0100
        /*032e*/ 	.byte	0x04
	.zero		1


	//   ....[36]....
        /*0330*/ 	.word	0x000008a0
        /*0334*/ 	.word	0x000000ff
        /*0338*/ 	.word	0x00000090
        /*033c*/ 	.short	0x0100
        /*033e*/ 	.byte	0x04
	.zero		1


	//   ....[37]....
        /*0340*/ 	.word	0x000008b0
        /*0344*/ 	.word	0x000000ff
        /*0348*/ 	.word	0x000001d8
        /*034c*/ 	.short	0x0100
        /*034e*/ 	.byte	0x04
	.zero		1


	//   ....[38]....
        /*0350*/ 	.word	0x000008c0
        /*0354*/ 	.word	0x000000ff
        /*0358*/ 	.word	0x00000098
        /*035c*/ 	.short	0x0100
        /*035e*/ 	.byte	0x04
	.zero		1


	//   ....[39]....
        /*0360*/ 	.word	0x000008d0
        /*0364*/ 	.word	0x000000ff
        /*0368*/ 	.word	0x000001e0
        /*036c*/ 	.short	0x0100
        /*036e*/ 	.byte	0x04
	.zero		1


	//   ....[40]....
        /*0370*/ 	.word	0x000008e0
        /*0374*/ 	.word	0x000000ff
        /*0378*/ 	.word	0x000000a0
        /*037c*/ 	.short	0x0100
        /*037e*/ 	.byte	0x04
	.zero		1


	//   ....[41]....
        /*0380*/ 	.word	0x000008f0
        /*0384*/ 	.word	0x000000ff
        /*0388*/ 	.word	0x000001e8
        /*038c*/ 	.short	0x0100
        /*038e*/ 	.byte	0x04
	.zero		1


	//   ....[42]....
        /*0390*/ 	.word	0x00000900
        /*0394*/ 	.word	0x000000ff
        /*0398*/ 	.word	0x000000a8
        /*039c*/ 	.short	0x0100
        /*039e*/ 	.byte	0x04
	.zero		1


	//   ....[43]....
        /*03a0*/ 	.word	0x00000910
        /*03a4*/ 	.word	0x000000ff
        /*03a8*/ 	.word	0x000001f0
        /*03ac*/ 	.short	0x0100
        /*03ae*/ 	.byte	0x04
	.zero		1


	//   ....[44]....
        /*03b0*/ 	.word	0x00000920
        /*03b4*/ 	.word	0x000000ff
        /*03b8*/ 	.word	0x000000b0
        /*03bc*/ 	.short	0x0100
        /*03be*/ 	.byte	0x04
	.zero		1


	//   ....[45]....
        /*03c0*/ 	.word	0x00000930
        /*03c4*/ 	.word	0x000000ff
        /*03c8*/ 	.word	0x000001f8
        /*03cc*/ 	.short	0x0100
        /*03ce*/ 	.byte	0x04
	.zero		1


	//   ....[46]....
        /*03d0*/ 	.word	0x00000940
        /*03d4*/ 	.word	0x000000ff
        /*03d8*/ 	.word	0x000000b8
        /*03dc*/ 	.short	0x0100
        /*03de*/ 	.byte	0x04
	.zero		1


	//   ....[47]....
        /*03e0*/ 	.word	0x00000950
        /*03e4*/ 	.word	0x000000ff
        /*03e8*/ 	.word	0x00000200
        /*03ec*/ 	.short	0x0100
        /*03ee*/ 	.byte	0x04
	.zero		1


	//   ....[48]....
        /*03f0*/ 	.word	0x00000960
        /*03f4*/ 	.word	0x000000ff
        /*03f8*/ 	.word	0x000000c0
        /*03fc*/ 	.short	0x0100
        /*03fe*/ 	.byte	0x04
	.zero		1


	//   ....[49]....
        /*0400*/ 	.word	0x00000970
        /*0404*/ 	.word	0x000000ff
        /*0408*/ 	.word	0x00000208
        /*040c*/ 	.short	0x0100
        /*040e*/ 	.byte	0x04
	.zero		1


	//   ....[50]....
        /*0410*/ 	.word	0x00000980
        /*0414*/ 	.word	0x000000ff
        /*0418*/ 	.word	0x000000c8
        /*041c*/ 	.short	0x0100
        /*041e*/ 	.byte	0x04
	.zero		1


	//   ....[51]....
        /*0420*/ 	.word	0x00000990
        /*0424*/ 	.word	0x000000ff
        /*0428*/ 	.word	0x00000210
        /*042c*/ 	.short	0x0100
        /*042e*/ 	.byte	0x04
	.zero		1


	//   ....[52]....
        /*0430*/ 	.word	0x000009a0
        /*0434*/ 	.word	0x000000ff
        /*0438*/ 	.word	0x000000d0
        /*043c*/ 	.short	0x0100
        /*043e*/ 	.byte	0x04
	.zero		1


	//   ....[53]....
        /*0440*/ 	.word	0x000009b0
        /*0444*/ 	.word	0x000000ff
        /*0448*/ 	.word	0x00000218
        /*044c*/ 	.short	0x0100
        /*044e*/ 	.byte	0x04
	.zero		1


	//   ....[54]....
        /*0450*/ 	.word	0x000009c0
        /*0454*/ 	.word	0x000000ff
        /*0458*/ 	.word	0x000000d8
        /*045c*/ 	.short	0x0100
        /*045e*/ 	.byte	0x04
	.zero		1


	//   ....[55]....
        /*0460*/ 	.word	0x000009d0
        /*0464*/ 	.word	0x000000ff
        /*0468*/ 	.word	0x00000220
        /*046c*/ 	.short	0x0100
        /*046e*/ 	.byte	0x04
	.zero		1


	//   ....[56]....
        /*0470*/ 	.word	0x000009e0
        /*0474*/ 	.word	0x000000ff
        /*0478*/ 	.word	0x000000e0
        /*047c*/ 	.short	0x0100
        /*047e*/ 	.byte	0x04
	.zero		1


	//   ....[57]....
        /*0480*/ 	.word	0x000009f0
        /*0484*/ 	.word	0x000000ff
        /*0488*/ 	.word	0x00000228
        /*048c*/ 	.short	0x0100
        /*048e*/ 	.byte	0x04
	.zero		1


	//   ....[58]....
        /*0490*/ 	.word	0x00000a00
        /*0494*/ 	.word	0x000000ff
        /*0498*/ 	.word	0x000000e8
        /*049c*/ 	.short	0x0100
        /*049e*/ 	.byte	0x04
	.zero		1


	//   ....[59]....
        /*04a0*/ 	.word	0x00000a10
        /*04a4*/ 	.word	0x000000ff
        /*04a8*/ 	.word	0x00000230
        /*04ac*/ 	.short	0x0100
        /*04ae*/ 	.byte	0x04
	.zero		1


	//   ....[60]....
        /*04b0*/ 	.word	0x00000a20
        /*04b4*/ 	.word	0x000000ff
        /*04b8*/ 	.word	0x000000f0
        /*04bc*/ 	.short	0x0100
        /*04be*/ 	.byte	0x04
	.zero		1


	//   ....[61]....
        /*04c0*/ 	.word	0x00000a30
        /*04c4*/ 	.word	0x000000ff
        /*04c8*/ 	.word	0x00000238
        /*04cc*/ 	.short	0x0100
        /*04ce*/ 	.byte	0x04
	.zero		1


	//   ....[62]....
        /*04d0*/ 	.word	0x00000a40
        /*04d4*/ 	.word	0x000000ff
        /*04d8*/ 	.word	0x000000f8
        /*04dc*/ 	.short	0x0100
        /*04de*/ 	.byte	0x04
	.zero		1


	//   ....[63]....
        /*04e0*/ 	.word	0x00000a50
        /*04e4*/ 	.word	0x000000ff
        /*04e8*/ 	.word	0x00000240
        /*04ec*/ 	.short	0x0100
        /*04ee*/ 	.byte	0x04
	.zero		1


	//   ....[64]....
        /*04f0*/ 	.word	0x00000a60
        /*04f4*/ 	.word	0x000000ff
        /*04f8*/ 	.word	0x00000100
        /*04fc*/ 	.short	0x0100
        /*04fe*/ 	.byte	0x04
	.zero		1


	//   ....[65]....
        /*0500*/ 	.word	0x00000a70
        /*0504*/ 	.word	0x000000ff
        /*0508*/ 	.word	0x00000248
        /*050c*/ 	.short	0x0100
        /*050e*/ 	.byte	0x04
	.zero		1


	//   ....[66]....
        /*0510*/ 	.word	0x00000a80
        /*0514*/ 	.word	0x000000ff
        /*0518*/ 	.word	0x00000108
        /*051c*/ 	.short	0x0100
        /*051e*/ 	.byte	0x04
	.zero		1


	//   ....[67]....
        /*0520*/ 	.word	0x00000a90
        /*0524*/ 	.word	0x000000ff
        /*0528*/ 	.word	0x00000250
        /*052c*/ 	.short	0x0100
        /*052e*/ 	.byte	0x04
	.zero		1


	//   ....[68]....
        /*0530*/ 	.word	0x00000aa0
        /*0534*/ 	.word	0x000000ff
        /*0538*/ 	.word	0x00000110
        /*053c*/ 	.short	0x0100
        /*053e*/ 	.byte	0x04
	.zero		1


	//   ....[69]....
        /*0540*/ 	.word	0x00000ab0
        /*0544*/ 	.word	0x000000ff
        /*0548*/ 	.word	0x00000258
        /*054c*/ 	.short	0x0100
        /*054e*/ 	.byte	0x04
	.zero		1


	//   ....[70]....
        /*0550*/ 	.word	0x00000ac0
        /*0554*/ 	.word	0x000000ff
        /*0558*/ 	.word	0x00000118
        /*055c*/ 	.short	0x0100
        /*055e*/ 	.byte	0x04
	.zero		1


	//   ....[71]....
        /*0560*/ 	.word	0x00000ad0
        /*0564*/ 	.word	0x000000ff
        /*0568*/ 	.word	0x00000260
        /*056c*/ 	.short	0x0100
        /*056e*/ 	.byte	0x04
	.zero		1


	//   ....[72]....
        /*0570*/ 	.word	0x00000ae0
        /*0574*/ 	.word	0x000000ff
        /*0578*/ 	.word	0x00000120
        /*057c*/ 	.short	0x0100
        /*057e*/ 	.byte	0x04
	.zero		1


	//   ....[73]....
        /*0580*/ 	.word	0x00000af0
        /*0584*/ 	.word	0x000000ff
        /*0588*/ 	.word	0x00000268
        /*058c*/ 	.short	0x0100
        /*058e*/ 	.byte	0x04
	.zero		1


	//   ....[74]....
        /*0590*/ 	.word	0x00000b00
        /*0594*/ 	.word	0x000000ff
        /*0598*/ 	.word	0x00000128
        /*059c*/ 	.short	0x0100
        /*059e*/ 	.byte	0x04
	.zero		1


	//   ....[75]....
        /*05a0*/ 	.word	0x00000b10
        /*05a4*/ 	.word	0x000000ff
        /*05a8*/ 	.word	0x00000270
        /*05ac*/ 	.short	0x0100
        /*05ae*/ 	.byte	0x04
	.zero		1


	//   ....[76]....
        /*05b0*/ 	.word	0x00000b20
        /*05b4*/ 	.word	0x000000ff
        /*05b8*/ 	.word	0x00000130
        /*05bc*/ 	.short	0x0100
        /*05be*/ 	.byte	0x04
	.zero		1


	//   ....[77]....
        /*05c0*/ 	.word	0x00000b30
        /*05c4*/ 	.word	0x000000ff
        /*05c8*/ 	.word	0x00000278
        /*05cc*/ 	.short	0x0100
        /*05ce*/ 	.byte	0x04
	.zero		1


	//   ....[78]....
        /*05d0*/ 	.word	0x00000b40
        /*05d4*/ 	.word	0x000000ff
        /*05d8*/ 	.word	0x00000138
        /*05dc*/ 	.short	0x0100
        /*05de*/ 	.byte	0x04
	.zero		1


	//   ....[79]....
        /*05e0*/ 	.word	0x00000b50
        /*05e4*/ 	.word	0x000000ff
        /*05e8*/ 	.word	0x00000280
        /*05ec*/ 	.short	0x0100
        /*05ee*/ 	.byte	0x04
	.zero		1


	//   ....[80]....
        /*05f0*/ 	.word	0x00000b60
        /*05f4*/ 	.word	0x000000ff
        /*05f8*/ 	.word	0x00000140
        /*05fc*/ 	.short	0x0100
        /*05fe*/ 	.byte	0x04
	.zero		1


	//   ....[81]....
        /*0600*/ 	.word	0x00000b70
        /*0604*/ 	.word	0x000000ff
        /*0608*/ 	.word	0x00000288
        /*060c*/ 	.short	0x0100
        /*060e*/ 	.byte	0x04
	.zero		1


	//   ....[82]....
        /*0610*/ 	.word	0x00000ca0
        /*0614*/ 	.word	0x000000ff
        /*0618*/ 	.word	0x00000290
        /*061c*/ 	.short	0x0100
        /*061e*/ 	.byte	0x04
	.zero		1


	//   ....[83]....
        /*0620*/ 	.word	0x00000cb0
        /*0624*/ 	.word	0x000000ff
        /*0628*/ 	.word	0x00000298
        /*062c*/ 	.short	0x0100
        /*062e*/ 	.byte	0x04
	.zero		1


	//   ....[84]....
        /*0630*/ 	.word	0x00000d90
        /*0634*/ 	.word	0x000000ff
        /*0638*/ 	.word	0x000002a0
        /*063c*/ 	.short	0x0100
        /*063e*/ 	.byte	0x06
	.zero		1


	//   ....[85]....
        /*0640*/ 	.word	0x00000da0
        /*0644*/ 	.word	0x000000ff
        /*0648*/ 	.word	0x000002a8
        /*064c*/ 	.short	0x0100
        /*064e*/ 	.byte	0x06
	.zero		1


	//   ....[86]....
        /*0650*/ 	.word	0x00000ed0
        /*0654*/ 	.word	0x000000ff
        /*0658*/ 	.word	0x000002b0
        /*065c*/ 	.short	0x0100
        /*065e*/ 	.byte	0x06
	.zero		1


	//   ....[87]....
        /*0660*/ 	.word	0x00000ee0
        /*0664*/ 	.word	0x000000ff
        /*0668*/ 	.word	0x000002c0
        /*066c*/ 	.short	0x0100
        /*066e*/ 	.byte	0x06
	.zero		1


	//   ....[88]....
        /*0670*/ 	.word	0x00000ef0
        /*0674*/ 	.word	0x000000ff
        /*0678*/ 	.word	0x000002b8
        /*067c*/ 	.short	0x0100
        /*067e*/ 	.byte	0x06
	.zero		1


	//   ....[89]....
        /*0680*/ 	.word	0x00000f00
        /*0684*/ 	.word	0x000000ff
        /*0688*/ 	.word	0x000002c8
        /*068c*/ 	.short	0x0100
        /*068e*/ 	.byte	0x06
	.zero		1


	//   ....[90]....
        /*0690*/ 	.word	0x00001020
        /*0694*/ 	.word	0x000000ff
        /*0698*/ 	.word	0x000002d0
        /*069c*/ 	.short	0x0100
        /*069e*/ 	.byte	0x04
	.zero		1


	//   ....[91]....
        /*06a0*/ 	.word	0x00001030
        /*06a4*/ 	.word	0x000000ff
        /*06a8*/ 	.word	0x000002f0
        /*06ac*/ 	.short	0x0100
        /*06ae*/ 	.byte	0x04
	.zero		1


	//   ....[92]....
        /*06b0*/ 	.word	0x00001040
        /*06b4*/ 	.word	0x000000ff
        /*06b8*/ 	.word	0x000002d8
        /*06bc*/ 	.short	0x0100
        /*06be*/ 	.byte	0x04
	.zero		1


	//   ....[93]....
        /*06c0*/ 	.word	0x00001050
        /*06c4*/ 	.word	0x000000ff
        /*06c8*/ 	.word	0x000002f8
        /*06cc*/ 	.short	0x0100
        /*06ce*/ 	.byte	0x04
	.zero		1


	//   ....[94]....
        /*06d0*/ 	.word	0x00001060
        /*06d4*/ 	.word	0x000000ff
        /*06d8*/ 	.word	0x000002e0
        /*06dc*/ 	.short	0x0100
        /*06de*/ 	.byte	0x04
	.zero		1


	//   ....[95]....
        /*06e0*/ 	.word	0x00001070
        /*06e4*/ 	.word	0x000000ff
        /*06e8*/ 	.word	0x00000300
        /*06ec*/ 	.short	0x0100
        /*06ee*/ 	.byte	0x04
	.zero		1


	//   ....[96]....
        /*06f0*/ 	.word	0x00001080
        /*06f4*/ 	.word	0x000000ff
        /*06f8*/ 	.word	0x000002e8
        /*06fc*/ 	.short	0x0100
        /*06fe*/ 	.byte	0x04
	.zero		1


	//   ....[97]....
        /*0700*/ 	.word	0x00001090
        /*0704*/ 	.word	0x000000ff
        /*0708*/ 	.word	0x00000308
        /*070c*/ 	.short	0x0100
        /*070e*/ 	.byte	0x04
	.zero		1


	//   ....[98]....
        /*0710*/ 	.word	0x00001180
        /*0714*/ 	.word	0x000000ff
        /*0718*/ 	.word	0x00000310
        /*071c*/ 	.short	0x0100
        /*071e*/ 	.byte	0x04
	.zero		1


	//   ....[99]....
        /*0720*/ 	.word	0x00001190
        /*0724*/ 	.word	0x000000ff
        /*0728*/ 	.word	0x00000320
        /*072c*/ 	.short	0x0100
        /*072e*/ 	.byte	0x04
	.zero		1


	//   ....[100]....
        /*0730*/ 	.word	0x000011a0
        /*0734*/ 	.word	0x000000ff
        /*0738*/ 	.word	0x00000318
        /*073c*/ 	.short	0x0100
        /*073e*/ 	.byte	0x04
	.zero		1


	//   ....[101]....
        /*0740*/ 	.word	0x000011b0
        /*0744*/ 	.word	0x000000ff
        /*0748*/ 	.word	0x00000328
        /*074c*/ 	.short	0x0100
        /*074e*/ 	.byte	0x04
	.zero		1


	//   ....[102]....
        /*0750*/ 	.word	0x000012b0
        /*0754*/ 	.word	0x000000ff
        /*0758*/ 	.word	0x00000330
        /*075c*/ 	.short	0x0100
        /*075e*/ 	.byte	0x06
	.zero		1


	//   ....[103]....
        /*0760*/ 	.word	0x00001e70
        /*0764*/ 	.word	0x00000000
        /*0768*/ 	.word	0x00000320
        /*076c*/ 	.short	0x010a
        /*076e*/ 	.byte	0xff
	.zero		1


	//   ....[104]....
        /*0770*/ 	.word	0x00001ea0
        /*0774*/ 	.word	0x00000000
        /*0778*/ 	.word	0x00000310
        /*077c*/ 	.short	0x0101
        /*077e*/ 	.byte	0xff
	.zero		1


	//   ....[105]....
        /*0780*/ 	.word	0x00001f60
        /*0784*/ 	.word	0x000000ff
        /*0788*/ 	.word	0x00000148
        /*078c*/ 	.short	0x010a
        /*078e*/ 	.byte	0x04
	.zero		1


	//   ....[106]....
        /*0790*/ 	.word	0x00002030
        /*0794*/ 	.word	0x000000ff
        /*0798*/ 	.word	0x00000148
        /*079c*/ 	.short	0x010a
        /*079e*/ 	.byte	0x21
	.zero		1


	//   ....[107]....
        /*07a0*/ 	.word	0x000021f0
        /*07a4*/ 	.word	0x000000ff
        /*07a8*/ 	.word	0x00000148
        /*07ac*/ 	.short	0x010a
        /*07ae*/ 	.byte	0x07
	.zero		1


	//   ....[108]....
        /*07b0*/ 	.word	0x000022f0
        /*07b4*/ 	.word	0x000000ff
        /*07b8*/ 	.word	0x000002a8
        /*07bc*/ 	.short	0x0101
        /*07be*/ 	.byte	0x06
	.zero		1


	//   ....[109]....
        /*07c0*/ 	.word	0x00002310
        /*07c4*/ 	.word	0x000000ff
        /*07c8*/ 	.word	0x00000148
        /*07cc*/ 	.short	0x010a
        /*07ce*/ 	.byte	0x04
	.zero		1


	//   ....[110]....
        /*07d0*/ 	.word	0x00002390
        /*07d4*/ 	.word	0x000000ff
        /*07d8*/ 	.word	0x00000148
        /*07dc*/ 	.short	0x010a
        /*07de*/ 	.byte	0x11
	.zero		1


	//   ....[111]....
        /*07e0*/ 	.word	0x00002520
        /*07e4*/ 	.word	0x000000ff
        /*07e8*/ 	.word	0x00000148
        /*07ec*/ 	.short	0x010a
        /*07ee*/ 	.byte	0x08
	.zero		1


	//   ....[112]....
        /*07f0*/ 	.word	0x00002680
        /*07f4*/ 	.word	0x00000003
        /*07f8*/ 	.word	0x000002b0
        /*07fc*/ 	.short	0x010a
        /*07fe*/ 	.byte	0xff
	.zero		1


	//   ....[113]....
        /*0800*/ 	.word	0x000027d0
        /*0804*/ 	.word	0x00000000
        /*0808*/ 	.word	0x00000000
        /*080c*/ 	.short	0x0101
        /*080e*/ 	.byte	0xff
	.zero		1


	//   ....[114]....
        /*0810*/ 	.word	0x00002d70
        /*0814*/ 	.word	0x000000ff
        /*0818*/ 	.word	0x00000000
        /*081c*/ 	.short	0x010a
        /*081e*/ 	.byte	0x04
	.zero		1


	//   ....[115]....
        /*0820*/ 	.word	0x00002e00
        /*0824*/ 	.word	0x000000ff
        /*0828*/ 	.word	0x00000000
        /*082c*/ 	.short	0x010a
        /*082e*/ 	.byte	0x05
	.zero		1


	//   ....[116]....
        /*0830*/ 	.word	0x00002e90
        /*0834*/ 	.word	0x000000ff
        /*0838*/ 	.word	0x00000000
        /*083c*/ 	.short	0x010a
        /*083e*/ 	.byte	0x05
	.zero		1


	//   ....[117]....
        /*0840*/ 	.word	0x00002f20
        /*0844*/ 	.word	0x000000ff
        /*0848*/ 	.word	0x00000000
        /*084c*/ 	.short	0x010a
        /*084e*/ 	.byte	0x05
	.zero		1


	//   ....[118]....
        /*0850*/ 	.word	0x00002fb0
        /*0854*/ 	.word	0x000000ff
        /*0858*/ 	.word	0x00000000
        /*085c*/ 	.short	0x010a
        /*085e*/ 	.byte	0x05
	.zero		1


	//   ....[119]....
        /*0860*/ 	.word	0x00003040
        /*0864*/ 	.word	0x000000ff
        /*0868*/ 	.word	0x00000000
        /*086c*/ 	.short	0x010a
        /*086e*/ 	.byte	0x05
	.zero		1


	//   ....[120]....
        /*0870*/ 	.word	0x000030d0
        /*0874*/ 	.word	0x000000ff
        /*0878*/ 	.word	0x00000000
        /*087c*/ 	.short	0x010a
        /*087e*/ 	.byte	0x05
	.zero		1


	//   ....[121]....
        /*0880*/ 	.word	0x00003160
        /*0884*/ 	.word	0x000000ff
        /*0888*/ 	.word	0x00000000
        /*088c*/ 	.short	0x010a
        /*088e*/ 	.byte	0x05
	.zero		1


	//   ....[122]....
        /*0890*/ 	.word	0x000031f0
        /*0894*/ 	.word	0x000000ff
        /*0898*/ 	.word	0x00000000
        /*089c*/ 	.short	0x010a
        /*089e*/ 	.byte	0x05
	.zero		1


	//   ....[123]....
        /*08a0*/ 	.word	0x00003280
        /*08a4*/ 	.word	0x000000ff
        /*08a8*/ 	.word	0x00000000
        /*08ac*/ 	.short	0x010a
        /*08ae*/ 	.byte	0x05
	.zero		1


	//   ....[124]....
        /*08b0*/ 	.word	0x00003310
        /*08b4*/ 	.word	0x000000ff
        /*08b8*/ 	.word	0x00000000
        /*08bc*/ 	.short	0x010a
        /*08be*/ 	.byte	0x05
	.zero		1


	//   ....[125]....
        /*08c0*/ 	.word	0x000033a0
        /*08c4*/ 	.word	0x000000ff
        /*08c8*/ 	.word	0x00000000
        /*08cc*/ 	.short	0x010a
        /*08ce*/ 	.byte	0x05
	.zero		1


	//   ....[126]....
        /*08d0*/ 	.word	0x00003430
        /*08d4*/ 	.word	0x000000ff
        /*08d8*/ 	.word	0x00000000
        /*08dc*/ 	.short	0x010a
        /*08de*/ 	.byte	0x05
	.zero		1


	//   ....[127]....
        /*08e0*/ 	.word	0x000034c0
        /*08e4*/ 	.word	0x000000ff
        /*08e8*/ 	.word	0x00000000
        /*08ec*/ 	.short	0x010a
        /*08ee*/ 	.byte	0x05
	.zero		1


	//   ....[128]....
        /*08f0*/ 	.word	0x00003550
        /*08f4*/ 	.word	0x000000ff
        /*08f8*/ 	.word	0x00000000
        /*08fc*/ 	.short	0x010a
        /*08fe*/ 	.byte	0x05
	.zero		1


	//   ....[129]....
        /*0900*/ 	.word	0x000035e0
        /*0904*/ 	.word	0x000000ff
        /*0908*/ 	.word	0x00000000
        /*090c*/ 	.short	0x010a
        /*090e*/ 	.byte	0x05
	.zero		1


	//   ....[130]....
        /*0910*/ 	.word	0x00003670
        /*0914*/ 	.word	0x000000ff
        /*0918*/ 	.word	0x00000000
        /*091c*/ 	.short	0x010a
        /*091e*/ 	.byte	0x05
	.zero		1


	//   ....[131]....
        /*0920*/ 	.word	0x00003700
        /*0924*/ 	.word	0x000000ff
        /*0928*/ 	.word	0x00000000
        /*092c*/ 	.short	0x010a
        /*092e*/ 	.byte	0x05
	.zero		1


	//   ....[132]....
        /*0930*/ 	.word	0x00003790
        /*0934*/ 	.word	0x000000ff
        /*0938*/ 	.word	0x00000000
        /*093c*/ 	.short	0x010a
        /*093e*/ 	.byte	0x05
	.zero		1


	//   ....[133]....
        /*0940*/ 	.word	0x00003820
        /*0944*/ 	.word	0x000000ff
        /*0948*/ 	.word	0x00000000
        /*094c*/ 	.short	0x010a
        /*094e*/ 	.byte	0x05
	.zero		1


	//   ....[134]....
        /*0950*/ 	.word	0x000038b0
        /*0954*/ 	.word	0x000000ff
        /*0958*/ 	.word	0x00000000
        /*095c*/ 	.short	0x010a
        /*095e*/ 	.byte	0x05
	.zero		1


	//   ....[135]....
        /*0960*/ 	.word	0x00003940
        /*0964*/ 	.word	0x000000ff
        /*0968*/ 	.word	0x00000000
        /*096c*/ 	.short	0x010a
        /*096e*/ 	.byte	0x05
	.zero		1


	//   ....[136]....
        /*0970*/ 	.word	0x000039d0
        /*0974*/ 	.word	0x000000ff
        /*0978*/ 	.word	0x00000000
        /*097c*/ 	.short	0x010a
        /*097e*/ 	.byte	0x05
	.zero		1


	//   ....[137]....
        /*0980*/ 	.word	0x00003a60
        /*0984*/ 	.word	0x000000ff
        /*0988*/ 	.word	0x00000000
        /*098c*/ 	.short	0x010a
        /*098e*/ 	.byte	0x05
	.zero		1


	//   ....[138]....
        /*0990*/ 	.word	0x00003af0
        /*0994*/ 	.word	0x000000ff
        /*0998*/ 	.word	0x00000000
        /*099c*/ 	.short	0x010a
        /*099e*/ 	.byte	0x05
	.zero		1


	//   ....[139]....
        /*09a0*/ 	.word	0x00003b80
        /*09a4*/ 	.word	0x000000ff
        /*09a8*/ 	.word	0x00000000
        /*09ac*/ 	.short	0x010a
        /*09ae*/ 	.byte	0x05
	.zero		1


	//   ....[140]....
        /*09b0*/ 	.word	0x00003c10
        /*09b4*/ 	.word	0x000000ff
        /*09b8*/ 	.word	0x00000000
        /*09bc*/ 	.short	0x010a
        /*09be*/ 	.byte	0x05
	.zero		1


	//   ....[141]....
        /*09c0*/ 	.word	0x00003ca0
        /*09c4*/ 	.word	0x000000ff
        /*09c8*/ 	.word	0x00000000
        /*09cc*/ 	.short	0x010a
        /*09ce*/ 	.byte	0x05
	.zero		1


	//   ....[142]....
        /*09d0*/ 	.word	0x00003d30
        /*09d4*/ 	.word	0x000000ff
        /*09d8*/ 	.word	0x00000000
        /*09dc*/ 	.short	0x010a
        /*09de*/ 	.byte	0x05
	.zero		1


	//   ....[143]....
        /*09e0*/ 	.word	0x00003dc0
        /*09e4*/ 	.word	0x000000ff
        /*09e8*/ 	.word	0x00000000
        /*09ec*/ 	.short	0x010a
        /*09ee*/ 	.byte	0x05
	.zero		1


	//   ....[144]....
        /*09f0*/ 	.word	0x00003e50
        /*09f4*/ 	.word	0x000000ff
        /*09f8*/ 	.word	0x00000000
        /*09fc*/ 	.short	0x010a
        /*09fe*/ 	.byte	0x05
	.zero		1


	//   ....[145]....
        /*0a00*/ 	.word	0x00003ee0
        /*0a04*/ 	.word	0x000000ff
        /*0a08*/ 	.word	0x00000000
        /*0a0c*/ 	.short	0x010a
        /*0a0e*/ 	.byte	0x05
	.zero		1


	//   ....[146]....
        /*0a10*/ 	.word	0x00003f70
        /*0a14*/ 	.word	0x000000ff
        /*0a18*/ 	.word	0x00000000
        /*0a1c*/ 	.short	0x010a
        /*0a1e*/ 	.byte	0x05
	.zero		1


	//   ....[147]....
        /*0a20*/ 	.word	0x00004000
        /*0a24*/ 	.word	0x000000ff
        /*0a28*/ 	.word	0x00000000
        /*0a2c*/ 	.short	0x010a
        /*0a2e*/ 	.byte	0x05
	.zero		1


	//   ....[148]....
        /*0a30*/ 	.word	0x00004090
        /*0a34*/ 	.word	0x000000ff
        /*0a38*/ 	.word	0x00000000
        /*0a3c*/ 	.short	0x010a
        /*0a3e*/ 	.byte	0x05
	.zero		1


	//   ....[149]....
        /*0a40*/ 	.word	0x00004120
        /*0a44*/ 	.word	0x000000ff
        /*0a48*/ 	.word	0x00000000
        /*0a4c*/ 	.short	0x010a
        /*0a4e*/ 	.byte	0x05
	.zero		1


	//   ....[150]....
        /*0a50*/ 	.word	0x000041b0
        /*0a54*/ 	.word	0x000000ff
        /*0a58*/ 	.word	0x00000000
        /*0a5c*/ 	.short	0x010a
        /*0a5e*/ 	.byte	0x05
	.zero		1


	//   ....[151]....
        /*0a60*/ 	.word	0x00004240
        /*0a64*/ 	.word	0x000000ff
        /*0a68*/ 	.word	0x00000000
        /*0a6c*/ 	.short	0x010a
        /*0a6e*/ 	.byte	0x05
	.zero		1


	//   ....[152]....
        /*0a70*/ 	.word	0x000042d0
        /*0a74*/ 	.word	0x000000ff
        /*0a78*/ 	.word	0x00000000
        /*0a7c*/ 	.short	0x010a
        /*0a7e*/ 	.byte	0x05
	.zero		1


	//   ....[153]....
        /*0a80*/ 	.word	0x00004360
        /*0a84*/ 	.word	0x000000ff
        /*0a88*/ 	.word	0x00000000
        /*0a8c*/ 	.short	0x010a
        /*0a8e*/ 	.byte	0x05
	.zero		1


	//   ....[154]....
        /*0a90*/ 	.word	0x00004400
        /*0a94*/ 	.word	0x00000000
        /*0a98*/ 	.word	0x00000000
        /*0a9c*/ 	.short	0x010a
        /*0a9e*/ 	.byte	0xff
	.zero		1


	//   ....[155]....
        /*0aa0*/ 	.word	0x00004520
        /*0aa4*/ 	.word	0x00000002
        /*0aa8*/ 	.word	0x00000310
        /*0aac*/ 	.short	0x010a
        /*0aae*/ 	.byte	0xff
	.zero		1


	//   ....[156]....
        /*0ab0*/ 	.word	0x00004590
        /*0ab4*/ 	.word	0x00000002
        /*0ab8*/ 	.word	0x00000000
        /*0abc*/ 	.short	0x0101
        /*0abe*/ 	.byte	0xff
	.zero		1


	//   ....[157]....
        /*0ac0*/ 	.word	0x000045b0
        /*0ac4*/ 	.word	0x000000ff
        /*0ac8*/ 	.word	0x000002c0
        /*0acc*/ 	.short	0x010a
        /*0ace*/ 	.byte	0x04
	.zero		1


	//   ....[158]....
        /*0ad0*/ 	.word	0x000046d0
        /*0ad4*/ 	.word	0x00000002
        /*0ad8*/ 	.word	0x000002b0
        /*0adc*/ 	.short	0x010a
        /*0ade*/ 	.byte	0xff
	.zero		1


	//   ....[159]....
        /*0ae0*/ 	.word	0x000047d0
        /*0ae4*/ 	.word	0x00000002
        /*0ae8*/ 	.word	0x00000000
        /*0aec*/ 	.short	0x0101
        /*0aee*/ 	.byte	0xff
	.zero		1


	//   ....[160]....
        /*0af0*/ 	.word	0x00004860
        /*0af4*/ 	.word	0x000000ff
        /*0af8*/ 	.word	0x000002c0
        /*0afc*/ 	.short	0x0106
        /*0afe*/ 	.byte	0x04
	.zero		1


	//   ....[161]....
        /*0b00*/ 	.word	0x00004880
        /*0b04*/ 	.word	0x000000ff
        /*0b08*/ 	.word	0x000002c0
        /*0b0c*/ 	.short	0x010a
        /*0b0e*/ 	.byte	0x04
	.zero		1


	//   ....[162]....
        /*0b10*/ 	.word	0x00004910
        /*0b14*/ 	.word	0x000000ff
        /*0b18*/ 	.word	0x000002c0
        /*0b1c*/ 	.short	0x0106
        /*0b1e*/ 	.byte	0x07
	.zero		1


	//   ....[163]....
        /*0b20*/ 	.word	0x00004950
        /*0b24*/ 	.word	0x00000000
        /*0b28*/ 	.word	0x000002c0
        /*0b2c*/ 	.short	0x010a
        /*0b2e*/ 	.byte	0xff
	.zero		1


	//   ....[164]....
        /*0b30*/ 	.word	0x00004b90
        /*0b34*/ 	.word	0x000000ff
        /*0b38*/ 	.word	0x00000008
        /*0b3c*/ 	.short	0x010a
        /*0b3e*/ 	.byte	0x05
	.zero		1


	//   ....[165]....
        /*0b40*/ 	.word	0x00004bb0
        /*0b44*/ 	.word	0x000000ff
        /*0b48*/ 	.word	0x00000008
        /*0b4c*/ 	.short	0x010a
        /*0b4e*/ 	.byte	0x05
	.zero		1


	//   ....[166]....
        /*0b50*/ 	.word	0x00004d40
        /*0b54*/ 	.word	0x000000ff
        /*0b58*/ 	.word	0x00000008
        /*0b5c*/ 	.short	0x010a
        /*0b5e*/ 	.byte	0x05
	.zero		1


	//   ....[167]....
        /*0b60*/ 	.word	0x00004d60
        /*0b64*/ 	.word	0x000000ff
        /*0b68*/ 	.word	0x00000008
        /*0b6c*/ 	.short	0x010a
        /*0b6e*/ 	.byte	0x05
	.zero		1


	//   ....[168]....
        /*0b70*/ 	.word	0x00004e20
        /*0b74*/ 	.word	0x000000ff
        /*0b78*/ 	.word	0x00000000
        /*0b7c*/ 	.short	0x0101
        /*0b7e*/ 	.byte	0x04
	.zero		1


	//   ....[169]....
        /*0b80*/ 	.word	0x00005100
        /*0b84*/ 	.word	0x00000000
        /*0b88*/ 	.word	0x000002b0
        /*0b8c*/ 	.short	0x010a
        /*0b8e*/ 	.byte	0xff
	.zero		1


	//   ....[170]....
        /*0b90*/ 	.word	0x000051c0
        /*0b94*/ 	.word	0x00000000
        /*0b98*/ 	.word	0x00000000
        /*0b9c*/ 	.short	0x0101
        /*0b9e*/ 	.byte	0xff
	.zero		1


	//   ....[171]....
        /*0ba0*/ 	.word	0x00005270
        /*0ba4*/ 	.word	0x000000ff
        /*0ba8*/ 	.word	0x00000000
        /*0bac*/ 	.short	0x010a
        /*0bae*/ 	.byte	0x04
	.zero		1


	//   ....[172]....
        /*0bb0*/ 	.word	0x00005280
        /*0bb4*/ 	.word	0x000000ff
        /*0bb8*/ 	.word	0x000002f0
        /*0bbc*/ 	.short	0x010a
        /*0bbe*/ 	.byte	0x13
	.zero		1


	//   ....[173]....
        /*0bc0*/ 	.word	0x00005340
        /*0bc4*/ 	.word	0x000000ff
        /*0bc8*/ 	.word	0x00000000
        /*0bcc*/ 	.short	0x010a
        /*0bce*/ 	.byte	0x06
	.zero		1


	//   ....[174]....
        /*0bd0*/ 	.word	0x00005460
        /*0bd4*/ 	.word	0x000000ff
        /*0bd8*/ 	.word	0x00000000
        /*0bdc*/ 	.short	0x010a
        /*0bde*/ 	.byte	0x04
	.zero		1


	//   ....[175]....
        /*0be0*/ 	.word	0x00005680
        /*0be4*/ 	.word	0x000000ff
        /*0be8*/ 	.word	0x00000000
        /*0bec*/ 	.short	0x010a
        /*0bee*/ 	.byte	0x04
	.zero		1


	//   ....[176]....
        /*0bf0*/ 	.word	0x00005710
        /*0bf4*/ 	.word	0x000000ff
        /*0bf8*/ 	.word	0x00000000
        /*0bfc*/ 	.short	0x010a
        /*0bfe*/ 	.byte	0x05
	.zero		1


	//   ....[177]....
        /*0c00*/ 	.word	0x000057a0
        /*0c04*/ 	.word	0x000000ff
        /*0c08*/ 	.word	0x00000000
        /*0c0c*/ 	.short	0x010a
        /*0c0e*/ 	.byte	0x05
	.zero		1


	//   ....[178]....
        /*0c10*/ 	.word	0x00005840
        /*0c14*/ 	.word	0x00000000
        /*0c18*/ 	.word	0x00000000
        /*0c1c*/ 	.short	0x010a
        /*0c1e*/ 	.byte	0xff
	.zero		1


	//   ....[179]....
        /*0c20*/ 	.word	0x00005880
        /*0c24*/ 	.word	0x00000000
        /*0c28*/ 	.word	0x00000000
        /*0c2c*/ 	.short	0x010a
        /*0c2e*/ 	.byte	0xff
	.zero		1


	//   ....[180]....
        /*0c30*/ 	.word	0x000058f0
        /*0c34*/ 	.word	0x000000ff
        /*0c38*/ 	.word	0x00000000
        /*0c3c*/ 	.short	0x0101
        /*0c3e*/ 	.byte	0x04
	.zero		1


	//   ....[181]....
        /*0c40*/ 	.word	0x00005930
        /*0c44*/ 	.word	0x000000ff
        /*0c48*/ 	.word	0x00000330
        /*0c4c*/ 	.short	0x010a
        /*0c4e*/ 	.byte	0x0d
	.zero		1


	//   ....[182]....
        /*0c50*/ 	.word	0x00005980
        /*0c54*/ 	.word	0x000000ff
        /*0c58*/ 	.word	0x00000000
        /*0c5c*/ 	.short	0x0101
        /*0c5e*/ 	.byte	0x04
	.zero		1


	//   ....[183]....
        /*0c60*/ 	.word	0x00005df0
        /*0c64*/ 	.word	0x00000007
        /*0c68*/ 	.word	0x000002b0
        /*0c6c*/ 	.short	0x010a
        /*0c6e*/ 	.byte	0xff
	.zero		1


	//   ....[184]....
        /*0c70*/ 	.word	0x00005f60
        /*0c74*/ 	.word	0x00000000
        /*0c78*/ 	.word	0x00000000
        /*0c7c*/ 	.short	0x0101
        /*0c7e*/ 	.byte	0xff
	.zero		1


	//   ....[185]....
        /*0c80*/ 	.word	0x000063d0
        /*0c84*/ 	.word	0x000000ff
        /*0c88*/ 	.word	0x000002a8
        /*0c8c*/ 	.short	0x010a
        /*0c8e*/ 	.byte	0x11
	.zero		1


	//   ....[186]....
        /*0c90*/ 	.word	0x00006550
        /*0c94*/ 	.word	0x000000ff
        /*0c98*/ 	.word	0x00000298
        /*0c9c*/ 	.short	0x010a
        /*0c9e*/ 	.byte	0x11
	.zero		1


	//   ....[187]....
        /*0ca0*/ 	.word	0x00006760
        /*0ca4*/ 	.word	0x000000ff
        /*0ca8*/ 	.word	0x00000290
        /*0cac*/ 	.short	0x010b
        /*0cae*/ 	.byte	0x11
	.zero		1


	//   ....[188]....
        /*0cb0*/ 	.word	0x00006770
        /*0cb4*/ 	.word	0x000000ff
        /*0cb8*/ 	.word	0x00000000
        /*0cbc*/ 	.short	0x0101
        /*0cbe*/ 	.byte	0x37
	.zero		1


	//   ....[189]....
        /*0cc0*/ 	.word	0x000067b0
        /*0cc4*/ 	.word	0x00000000
        /*0cc8*/ 	.word	0x00000298
        /*0ccc*/ 	.short	0x010a
        /*0cce*/ 	.byte	0xff
	.zero		1


	//   ....[190]....
        /*0cd0*/ 	.word	0x00006af0
        /*0cd4*/ 	.word	0x00000003
        /*0cd8*/ 	.word	0x000002b0
        /*0cdc*/ 	.short	0x010a
        /*0cde*/ 	.byte	0xff
	.zero		1


	//   ....[191]....
        /*0ce0*/ 	.word	0x00006c70
        /*0ce4*/ 	.word	0x00000000
        /*0ce8*/ 	.word	0x00000000
        /*0cec*/ 	.short	0x0101
        /*0cee*/ 	.byte	0xff
	.zero		1


	//   ....[192]....
        /*0cf0*/ 	.word	0x00007710
        /*0cf4*/ 	.word	0x000000ff
        /*0cf8*/ 	.word	0x00000290
        /*0cfc*/ 	.short	0x010a
        /*0cfe*/ 	.byte	0x2c
	.zero		1


	//   ....[193]....
        /*0d00*/ 	.word	0x00007720
        /*0d04*/ 	.word	0x00000095
        /*0d08*/ 	.word	0x000002d0
        /*0d0c*/ 	.short	0x010a
        /*0d0e*/ 	.byte	0xff
	.zero		1


	//   ....[194]....
        /*0d10*/ 	.word	0x000078b0
        /*0d14*/ 	.word	0x000000ff
        /*0d18*/ 	.word	0x00000290
        /*0d1c*/ 	.short	0x010a
        /*0d1e*/ 	.byte	0x2c
	.zero		1


	//   ....[195]....
        /*0d20*/ 	.word	0x000079b0
        /*0d24*/ 	.word	0x000000ff
        /*0d28*/ 	.word	0x00000000
        /*0d2c*/ 	.short	0x0101
        /*0d2e*/ 	.byte	0x04
	.zero		1


	//   ....[196]....
        /*0d30*/ 	.word	0x00007a10
        /*0d34*/ 	.word	0x00000095
        /*0d38*/ 	.word	0x000002d0
        /*0d3c*/ 	.short	0x010a
        /*0d3e*/ 	.byte	0xff
	.zero		1


	//   ....[197]....
        /*0d40*/ 	.word	0x00007d30
        /*0d44*/ 	.word	0x00000095
        /*0d48*/ 	.word	0x00000000
        /*0d4c*/ 	.short	0x0101
        /*0d4e*/ 	.byte	0xff
	.zero		1


	//   ....[198]....
        /*0d50*/ 	.word	0x00008f50
        /*0d54*/ 	.word	0x00000000
        /*0d58*/ 	.word	0x00000320
        /*0d5c*/ 	.short	0x010a
        /*0d5e*/ 	.byte	0xff
	.zero		1


	//   ....[199]....
        /*0d60*/ 	.word	0x00008fb0
        /*0d64*/ 	.word	0x00000000
        /*0d68*/ 	.word	0x00000148
        /*0d6c*/ 	.short	0x010a
        /*0d6e*/ 	.byte	0xff
	.zero		1


	//   ....[200]....
        /*0d70*/ 	.word	0x00009010
        /*0d74*/ 	.word	0x00000000
        /*0d78*/ 	.word	0x00000148
        /*0d7c*/ 	.short	0x010a
        /*0d7e*/ 	.byte	0xff
	.zero		1


	//   ....[201]....
        /*0d80*/ 	.word	0x00009060
        /*0d84*/ 	.word	0x00000003
        /*0d88*/ 	.word	0x000002b0
        /*0d8c*/ 	.short	0x010a
        /*0d8e*/ 	.byte	0xff
	.zero		1


	//   ....[202]....
        /*0d90*/ 	.word	0x000090c0
        /*0d94*/ 	.word	0x00000000
        /*0d98*/ 	.word	0x00000000
        /*0d9c*/ 	.short	0x010a
        /*0d9e*/ 	.byte	0xff
	.zero		1


	//   ....[203]....
        /*0da0*/ 	.word	0x00009120
        /*0da4*/ 	.word	0x00000000
        /*0da8*/ 	.word	0x00000000
        /*0dac*/ 	.short	0x010a
        /*0dae*/ 	.byte	0xff
	.zero		1


	//   ....[204]....
        /*0db0*/ 	.word	0x00009180
        /*0db4*/ 	.word	0x00000000
        /*0db8*/ 	.word	0x00000000
        /*0dbc*/ 	.short	0x010a
        /*0dbe*/ 	.byte	0xff
	.zero		1


	//   ....[205]....
        /*0dc0*/ 	.word	0x000091e0
        /*0dc4*/ 	.word	0x00000000
        /*0dc8*/ 	.word	0x00000000
        /*0dcc*/ 	.short	0x010a
        /*0dce*/ 	.byte	0xff
	.zero		1


	//   ....[206]....
        /*0dd0*/ 	.word	0x00009240
        /*0dd4*/ 	.word	0x00000000
        /*0dd8*/ 	.word	0x00000000
        /*0ddc*/ 	.short	0x010a
        /*0dde*/ 	.byte	0xff
	.zero		1


	//   ....[207]....
        /*0de0*/ 	.word	0x000092a0
        /*0de4*/ 	.word	0x00000000
        /*0de8*/ 	.word	0x00000000
        /*0dec*/ 	.short	0x010a
        /*0dee*/ 	.byte	0xff
	.zero		1


	//   ....[208]....
        /*0df0*/ 	.word	0x00009300
        /*0df4*/ 	.word	0x00000000
        /*0df8*/ 	.word	0x00000000
        /*0dfc*/ 	.short	0x010a
        /*0dfe*/ 	.byte	0xff
	.zero		1


	//   ....[209]....
        /*0e00*/ 	.word	0x00009360
        /*0e04*/ 	.word	0x00000000
        /*0e08*/ 	.word	0x00000000
        /*0e0c*/ 	.short	0x010a
        /*0e0e*/ 	.byte	0xff
	.zero		1


	//   ....[210]....
        /*0e10*/ 	.word	0x000093c0
        /*0e14*/ 	.word	0x00000000
        /*0e18*/ 	.word	0x00000000
        /*0e1c*/ 	.short	0x010a
        /*0e1e*/ 	.byte	0xff
	.zero		1


	//   ....[211]....
        /*0e20*/ 	.word	0x00009420
        /*0e24*/ 	.word	0x00000000
        /*0e28*/ 	.word	0x00000000
        /*0e2c*/ 	.short	0x010a
        /*0e2e*/ 	.byte	0xff
	.zero		1


	//   ....[212]....
        /*0e30*/ 	.word	0x00009480
        /*0e34*/ 	.word	0x00000000
        /*0e38*/ 	.word	0x00000000
        /*0e3c*/ 	.short	0x010a
        /*0e3e*/ 	.byte	0xff
	.zero		1


	//   ....[213]....
        /*0e40*/ 	.word	0x000094e0
        /*0e44*/ 	.word	0x00000000
        /*0e48*/ 	.word	0x00000000
        /*0e4c*/ 	.short	0x010a
        /*0e4e*/ 	.byte	0xff
	.zero		1


	//   ....[214]....
        /*0e50*/ 	.word	0x00009540
        /*0e54*/ 	.word	0x00000000
        /*0e58*/ 	.word	0x00000000
        /*0e5c*/ 	.short	0x010a
        /*0e5e*/ 	.byte	0xff
	.zero		1


	//   ....[215]....
        /*0e60*/ 	.word	0x000095a0
        /*0e64*/ 	.word	0x00000000
        /*0e68*/ 	.word	0x00000000
        /*0e6c*/ 	.short	0x010a
        /*0e6e*/ 	.byte	0xff
	.zero		1


	//   ....[216]....
        /*0e70*/ 	.word	0x00009600
        /*0e74*/ 	.word	0x00000000
        /*0e78*/ 	.word	0x00000000
        /*0e7c*/ 	.short	0x010a
        /*0e7e*/ 	.byte	0xff
	.zero		1


	//   ....[217]....
        /*0e80*/ 	.word	0x00009660
        /*0e84*/ 	.word	0x00000000
        /*0e88*/ 	.word	0x00000000
        /*0e8c*/ 	.short	0x010a
        /*0e8e*/ 	.byte	0xff
	.zero		1


	//   ....[218]....
        /*0e90*/ 	.word	0x000096c0
        /*0e94*/ 	.word	0x00000000
        /*0e98*/ 	.word	0x00000000
        /*0e9c*/ 	.short	0x010a
        /*0e9e*/ 	.byte	0xff
	.zero		1


	//   ....[219]....
        /*0ea0*/ 	.word	0x00009720
        /*0ea4*/ 	.word	0x00000000
        /*0ea8*/ 	.word	0x00000000
        /*0eac*/ 	.short	0x010a
        /*0eae*/ 	.byte	0xff
	.zero		1


	//   ....[220]....
        /*0eb0*/ 	.word	0x00009780
        /*0eb4*/ 	.word	0x00000000
        /*0eb8*/ 	.word	0x00000000
        /*0ebc*/ 	.short	0x010a
        /*0ebe*/ 	.byte	0xff
	.zero		1


	//   ....[221]....
        /*0ec0*/ 	.word	0x000097e0
        /*0ec4*/ 	.word	0x00000000
        /*0ec8*/ 	.word	0x00000000
        /*0ecc*/ 	.short	0x010a
        /*0ece*/ 	.byte	0xff
	.zero		1


	//   ....[222]....
        /*0ed0*/ 	.word	0x00009840
        /*0ed4*/ 	.word	0x00000000
        /*0ed8*/ 	.word	0x00000000
        /*0edc*/ 	.short	0x010a
        /*0ede*/ 	.byte	0xff
	.zero		1


	//   ....[223]....
        /*0ee0*/ 	.word	0x000098a0
        /*0ee4*/ 	.word	0x00000000
        /*0ee8*/ 	.word	0x00000000
        /*0eec*/ 	.short	0x010a
        /*0eee*/ 	.byte	0xff
	.zero		1


	//   ....[224]....
        /*0ef0*/ 	.word	0x00009900
        /*0ef4*/ 	.word	0x00000000
        /*0ef8*/ 	.word	0x00000000
        /*0efc*/ 	.short	0x010a
        /*0efe*/ 	.byte	0xff
	.zero		1


	//   ....[225]....
        /*0f00*/ 	.word	0x00009960
        /*0f04*/ 	.word	0x00000000
        /*0f08*/ 	.word	0x00000000
        /*0f0c*/ 	.short	0x010a
        /*0f0e*/ 	.byte	0xff
	.zero		1


	//   ....[226]....
        /*0f10*/ 	.word	0x000099c0
        /*0f14*/ 	.word	0x00000000
        /*0f18*/ 	.word	0x00000000
        /*0f1c*/ 	.short	0x010a
        /*0f1e*/ 	.byte	0xff
	.zero		1


	//   ....[227]....
        /*0f20*/ 	.word	0x00009a20
        /*0f24*/ 	.word	0x00000000
        /*0f28*/ 	.word	0x00000000
        /*0f2c*/ 	.short	0x010a
        /*0f2e*/ 	.byte	0xff
	.zero		1


	//   ....[228]....
        /*0f30*/ 	.word	0x00009a80
        /*0f34*/ 	.word	0x00000000
        /*0f38*/ 	.word	0x00000000
        /*0f3c*/ 	.short	0x010a
        /*0f3e*/ 	.byte	0xff
	.zero		1


	//   ....[229]....
        /*0f40*/ 	.word	0x00009ae0
        /*0f44*/ 	.word	0x00000000
        /*0f48*/ 	.word	0x00000000
        /*0f4c*/ 	.short	0x010a
        /*0f4e*/ 	.byte	0xff
	.zero		1


	//   ....[230]....
        /*0f50*/ 	.word	0x00009b40
        /*0f54*/ 	.word	0x00000000
        /*0f58*/ 	.word	0x00000000
        /*0f5c*/ 	.short	0x010a
        /*0f5e*/ 	.byte	0xff
	.zero		1


	//   ....[231]....
        /*0f60*/ 	.word	0x00009ba0
        /*0f64*/ 	.word	0x00000000
        /*0f68*/ 	.word	0x00000000
        /*0f6c*/ 	.short	0x010a
        /*0f6e*/ 	.byte	0xff
	.zero		1


	//   ....[232]....
        /*0f70*/ 	.word	0x00009c00
        /*0f74*/ 	.word	0x00000000
        /*0f78*/ 	.word	0x00000000
        /*0f7c*/ 	.short	0x010a
        /*0f7e*/ 	.byte	0xff
	.zero		1


	//   ....[233]....
        /*0f80*/ 	.word	0x00009c60
        /*0f84*/ 	.word	0x00000000
        /*0f88*/ 	.word	0x00000000
        /*0f8c*/ 	.short	0x010a
        /*0f8e*/ 	.byte	0xff
	.zero		1


	//   ....[234]....
        /*0f90*/ 	.word	0x00009cc0
        /*0f94*/ 	.word	0x00000000
        /*0f98*/ 	.word	0x00000000
        /*0f9c*/ 	.short	0x010a
        /*0f9e*/ 	.byte	0xff
	.zero		1


	//   ....[235]....
        /*0fa0*/ 	.word	0x00009d20
        /*0fa4*/ 	.word	0x00000000
        /*0fa8*/ 	.word	0x00000000
        /*0fac*/ 	.short	0x010a
        /*0fae*/ 	.byte	0xff
	.zero		1


	//   ....[236]....
        /*0fb0*/ 	.word	0x00009d80
        /*0fb4*/ 	.word	0x00000000
        /*0fb8*/ 	.word	0x00000000
        /*0fbc*/ 	.short	0x010a
        /*0fbe*/ 	.byte	0xff
	.zero		1


	//   ....[237]....
        /*0fc0*/ 	.word	0x00009de0
        /*0fc4*/ 	.word	0x00000000
        /*0fc8*/ 	.word	0x00000000
        /*0fcc*/ 	.short	0x010a
        /*0fce*/ 	.byte	0xff
	.zero		1


	//   ....[238]....
        /*0fd0*/ 	.word	0x00009e40
        /*0fd4*/ 	.word	0x00000000
        /*0fd8*/ 	.word	0x00000000
        /*0fdc*/ 	.short	0x010a
        /*0fde*/ 	.byte	0xff
	.zero		1


	//   ....[239]....
        /*0fe0*/ 	.word	0x00009ea0
        /*0fe4*/ 	.word	0x00000000
        /*0fe8*/ 	.word	0x00000000
        /*0fec*/ 	.short	0x010a
        /*0fee*/ 	.byte	0xff
	.zero		1


	//   ....[240]....
        /*0ff0*/ 	.word	0x00009f00
        /*0ff4*/ 	.word	0x00000000
        /*0ff8*/ 	.word	0x00000000
        /*0ffc*/ 	.short	0x010a
        /*0ffe*/ 	.byte	0xff
	.zero		1


	//   ....[241]....
        /*1000*/ 	.word	0x00009f60
        /*1004*/ 	.word	0x00000000
        /*1008*/ 	.word	0x00000000
        /*100c*/ 	.short	0x010a
        /*100e*/ 	.byte	0xff
	.zero		1


	//   ....[242]....
        /*1010*/ 	.word	0x00009fb0
        /*1014*/ 	.word	0x00000002
        /*1018*/ 	.word	0x00000310
        /*101c*/ 	.short	0x010a
        /*101e*/ 	.byte	0xff
	.zero		1


	//   ....[243]....
        /*1020*/ 	.word	0x0000a010
        /*1024*/ 	.word	0x00000002
        /*1028*/ 	.word	0x000002c0
        /*102c*/ 	.short	0x010a
        /*102e*/ 	.byte	0xff
	.zero		1


	//   ....[244]....
        /*1030*/ 	.word	0x0000a060
        /*1034*/ 	.word	0x00000002
        /*1038*/ 	.word	0x000002b0
        /*103c*/ 	.short	0x010a
        /*103e*/ 	.byte	0xff
	.zero		1


	//   ....[245]....
        /*1040*/ 	.word	0x0000a0c0
        /*1044*/ 	.word	0x00000000
        /*1048*/ 	.word	0x000002c0
        /*104c*/ 	.short	0x010a
        /*104e*/ 	.byte	0xff
	.zero		1


	//   ....[246]....
        /*1050*/ 	.word	0x0000a120
        /*1054*/ 	.word	0x00000005
        /*1058*/ 	.word	0x00000008
        /*105c*/ 	.short	0x010a
        /*105e*/ 	.byte	0xff
	.zero		1


	//   ....[247]....
        /*1060*/ 	.word	0x0000a210
        /*1064*/ 	.word	0x00000000
        /*1068*/ 	.word	0x00000008
        /*106c*/ 	.short	0x010a
        /*106e*/ 	.byte	0xff
	.zero		1


	//   ....[248]....
        /*1070*/ 	.word	0x0000a260
        /*1074*/ 	.word	0x00000000
        /*1078*/ 	.word	0x000002b0
        /*107c*/ 	.short	0x010a
        /*107e*/ 	.byte	0xff
	.zero		1


	//   ....[249]....
        /*1080*/ 	.word	0x0000a2c0
        /*1084*/ 	.word	0x00000000
        /*1088*/ 	.word	0x000002f0
        /*108c*/ 	.short	0x010a
        /*108e*/ 	.byte	0xff
	.zero		1


	//   ....[250]....
        /*1090*/ 	.word	0x0000a320
        /*1094*/ 	.word	0x00000000
        /*1098*/ 	.word	0x00000000
        /*109c*/ 	.short	0x010a
        /*109e*/ 	.byte	0xff
	.zero		1


	//   ....[251]....
        /*10a0*/ 	.word	0x0000a380
        /*10a4*/ 	.word	0x00000000
        /*10a8*/ 	.word	0x00000000
        /*10ac*/ 	.short	0x010a
        /*10ae*/ 	.byte	0xff
	.zero		1


	//   ....[252]....
        /*10b0*/ 	.word	0x0000a3e0
        /*10b4*/ 	.word	0x00000000
        /*10b8*/ 	.word	0x00000000
        /*10bc*/ 	.short	0x010a
        /*10be*/ 	.byte	0xff
	.zero		1


	//   ....[253]....
        /*10c0*/ 	.word	0x0000a440
        /*10c4*/ 	.word	0x00000000
        /*10c8*/ 	.word	0x00000000
        /*10cc*/ 	.short	0x010a
        /*10ce*/ 	.byte	0xff
	.zero		1


	//   ....[254]....
        /*10d0*/ 	.word	0x0000a4a0
        /*10d4*/ 	.word	0x00000000
        /*10d8*/ 	.word	0x00000330
        /*10dc*/ 	.short	0x010a
        /*10de*/ 	.byte	0xff
	.zero		1


	//   ....[255]....
        /*10e0*/ 	.word	0x0000a4f0
        /*10e4*/ 	.word	0x00000007
        /*10e8*/ 	.word	0x000002b0
        /*10ec*/ 	.short	0x010a
        /*10ee*/ 	.byte	0xff
	.zero		1


	//   ....[0]....
        /*10f0*/ 	.word	0x0000a550
        /*10f4*/ 	.word	0x00000000
        /*10f8*/ 	.word	0x000002a8
        /*10fc*/ 	.short	0x010a
        /*10fe*/ 	.byte	0xff
	.zero		1


	//   ....[1]....
        /*1100*/ 	.word	0x0000a5b0
        /*1104*/ 	.word	0x00000000
        /*1108*/ 	.word	0x00000298
        /*110c*/ 	.short	0x010a
        /*110e*/ 	.byte	0xff
	.zero		1


	//   ....[2]....
        /*1110*/ 	.word	0x0000a600
        /*1114*/ 	.word	0x00000003
        /*1118*/ 	.word	0x000002b0
        /*111c*/ 	.short	0x010a
        /*111e*/ 	.byte	0xff
	.zero		1


	//   ....[3]....
        /*1120*/ 	.word	0x0000a660
        /*1124*/ 	.word	0x00000000
        /*1128*/ 	.word	0x00000290
        /*112c*/ 	.short	0x010a
        /*112e*/ 	.byte	0xff
	.zero		1


	//   ....[4]....
        /*1130*/ 	.word	0x0000a6b0
        /*1134*/ 	.word	0x00000095
        /*1138*/ 	.word	0x000002d0
        /*113c*/ 	.short	0x010a
        /*113e*/ 	.byte	0xff
	.zero		1


	//----- nvinfo : EIATTR_NUM_MBARRIERS
	.align		4
.L_47:
        /*1140*/ 	.byte	0x03, 0x38
        /*1142*/ 	.short	0x0067


	//----- nvinfo : EIATTR_EXIT_INSTR_OFFSETS
	.align		4
        /*1144*/ 	.byte	0x04, 0x1c
        /*1146*/ 	.short	(.L_49 - .L_48)


	//   ....[0]....
.L_48:
        /*1148*/ 	.word	0x00004430


	//   ....[1]....
        /*114c*/ 	.word	0x00004920


	//   ....[2]....
        /*1150*/ 	.word	0x00004980


	//   ....[3]....
        /*1154*/ 	.word	0x00005bb0


	//   ....[4]....
        /*1158*/ 	.word	0x000067e0


	//   ....[5]....
        /*115c*/ 	.word	0x00006820


	//   ....[6]....
        /*1160*/ 	.word	0x00008f40


	//----- nvinfo : EIATTR_MAX_THREADS
	.align		4
.L_49:
        /*1164*/ 	.byte	0x04, 0x05
        /*1166*/ 	.short	(.L_51 - .L_50)
.L_50:
        /*1168*/ 	.word	0x00000100
        /*116c*/ 	.word	0x00000001
        /*1170*/ 	.word	0x00000001


	//----- nvinfo : EIATTR_CRS_STACK_SIZE
	.align		4
.L_51:
        /*1174*/ 	.byte	0x04, 0x1e
        /*1176*/ 	.short	(.L_53 - .L_52)
.L_52:
        /*1178*/ 	.word	0x00000000


	//----- nvinfo : EIATTR_CBANK_PARAM_SIZE
	.align		4
.L_53:
        /*117c*/ 	.byte	0x03, 0x19
        /*117e*/ 	.short	0x0800


	//----- nvinfo : EIATTR_PARAM_CBANK
	.align		4
        /*1180*/ 	.byte	0x04, 0x0a
        /*1182*/ 	.short	(.L_55 - .L_54)
	.align		4
.L_54:
        /*1184*/ 	.word	index@(.nv.constant0._ZN7cutlass13device_kernelINS_4gemm6kernel13GemmUniversalIN4cute5tupleIJiiiiEEENS1_10collective13CollectiveMmaINS1_35MainloopSm100TmaUmmaWarpSpecializedILi41ELi2ELi4ENS5_IJNS4_1CILi2EEESB_NSA_ILi1EEEEEEEENS5_IJNSA_ILi256EEENSA_ILi64EEENSA_ILi32EEEEEEaNS5_IJlSC_lEEEaSJ_NS4_8TiledMMAINS4_8MMA_AtomIJNS4_21SM100_MMA_S8_2x1SM_SSIaaiLi256ELi64ELNS4_4UMMA5MajorE0ELSO_0ELNSN_8SaturateE0EEEEEENS4_6LayoutINS5_IJSC_SC_SC_EEENS5_IJNSA_ILi0EEESU_SU_EEEEENS5_IJNS4_10UnderscoreESX_SX_EEEEENS4_28SM100_TMA_2SM_LOAD_MULTICASTENS4_14ComposedLayoutINS4_7SwizzleILi1ELi4ELi3EEENS4_18smem_ptr_flag_bitsILi8EEENSS_INS5_IJNSA_ILi8EEESH_EEENS5_IJSH_SC_EEEEEEEvNS4_8identityENS4_18SM100_TMA_2SM_LOADES1A_vS1B_EENS_8epilogue10collective18CollectiveEpilogueINS1E_23Sm100TmaWarpSpecializedILi1ELi1ELi64ELb0ELb0EEEJNS5_IJNSA_ILi128EEESG_SH_EEENS5_IJNSS_IS1J_SC_EENSS_ISG_SC_EEEEEaSJ_aSJ_NS1E_6fusion15FusionCallbacksIS1I_NS1O_17LinearCombinationIaiaiLNS_15FloatRoundStyleE2EEES1K_S1N_JEEENS4_5SM1004TMEM4LOAD26SM100_TMEM_LOAD_32dp32b64xENS4_13SM90_TMA_LOADENS11_INS12_ILi2ELi4ELi3EEES15_NSS_INS5_IJS16_SG_EEENS5_IJSG_SC_EEEEEEENS4_39AutoVectorizingCopyWithAssumedAlignmentILi128EEENS4_14SM90_TMA_STOREES23_S25_S25_EEEvvEEEEvNT_6ParamsE)
        /*1188*/ 	.short	0x0380
        /*118a*/ 	.short	0x0800


	//----- nvinfo : EIATTR_SW_WAR
	.align		4
.L_55:
        /*118c*/ 	.byte	0x04, 0x36
        /*118e*/ 	.short	(.L_57 - .L_56)
.L_56:
        /*1190*/ 	.word	0x00000008
.L_57:


//--------------------- .nv.callgraph             --------------------------
	.section	.nv.callgraph,"",@"SHT_CUDA_CALLGRAPH"
	.align	4
	.sectionentsize	8
	.align		4
        /*0000*/ 	.word	0x00000000
	.align		4
        /*0004*/ 	.word	0xffffffff
	.align		4
        /*0008*/ 	.word	index@(_ZN7cutlass13device_kernelINS_4gemm6kernel13GemmUniversalIN4cute5tupleIJiiiiEEENS1_10collective13CollectiveMmaINS1_35MainloopSm100TmaUmmaWarpSpecializedILi41ELi2ELi4ENS5_IJNS4_1CILi2EEESB_NSA_ILi1EEEEEEEENS5_IJNSA_ILi256EEENSA_ILi64EEENSA_ILi32EEEEEEaNS5_IJlSC_lEEEaSJ_NS4_8TiledMMAINS4_8MMA_AtomIJNS4_21SM100_MMA_S8_2x1SM_SSIaaiLi256ELi64ELNS4_4UMMA5MajorE0ELSO_0ELNSN_8SaturateE0EEEEEENS4_6LayoutINS5_IJSC_SC_SC_EEENS5_IJNSA_ILi0EEESU_SU_EEEEENS5_IJNS4_10UnderscoreESX_SX_EEEEENS4_28SM100_TMA_2SM_LOAD_MULTICASTENS4_14ComposedLayoutINS4_7SwizzleILi1ELi4ELi3EEENS4_18smem_ptr_flag_bitsILi8EEENSS_INS5_IJNSA_ILi8EEESH_EEENS5_IJSH_SC_EEEEEEEvNS4_8identityENS4_18SM100_TMA_2SM_LOADES1A_vS1B_EENS_8epilogue10collective18CollectiveEpilogueINS1E_23Sm100TmaWarpSpecializedILi1ELi1ELi64ELb0ELb0EEEJNS5_IJNSA_ILi128EEESG_SH_EEENS5_IJNSS_IS1J_SC_EENSS_ISG_SC_EEEEEaSJ_aSJ_NS1E_6fusion15FusionCallbacksIS1I_NS1O_17LinearCombinationIaiaiLNS_15FloatRoundStyleE2EEES1K_S1N_JEEENS4_5SM1004TMEM4LOAD26SM100_TMEM_LOAD_32dp32b64xENS4_13SM90_TMA_LOADENS11_INS12_ILi2ELi4ELi3EEES15_NSS_INS5_IJS16_SG_EEENS5_IJSG_SC_EEEEEEENS4_39AutoVectorizingCopyWithAssumedAlignmentILi128EEENS4_14SM90_TMA_STOREES23_S25_S25_EEEvvEEEEvNT_6ParamsE)
	.align		4
        /*000c*/ 	.word	index@(__assertfail)
	.align		4
        /*0010*/ 	.word	0x00000000
	.align		4
        /*0014*/ 	.word	0xfffffffe
	.align		4
        /*0018*/ 	.word	0x00000000
	.align		4
        /*001c*/ 	.word	0xfffffffd
	.align		4
        /*0020*/ 	.word	0x00000000
	.align		4
        /*0024*/ 	.word	0xfffffffc


//--------------------- .nv.constant4             --------------------------
	.section	.nv.constant4,"a",@progbits
	.align	8
	.align		8
.nv.constant4:
        /*0000*/ 	.dword	__assertfail
	.align		8
        /*0008*/ 	.dword	__unnamed_1
	.align		8
        /*0010*/ 	.dword	__unnamed_2
	.align		8
        /*0018*/ 	.dword	_ZN39_INTERNAL_3374d2ec_4_k_cu_95e9f181_91294cuda3std3__45__cpo5beginE
	.align		8
        /*0020*/ 	.dword	_ZN39_INTERNAL_3374d2ec_4_k_cu_95e9f181_91294cuda3std3__45__cpo3endE
	.align		8
        /*0028*/ 	.dword	_ZN39_INTERNAL_3374d2ec_4_k_cu_95e9f181_91294cuda3std3__45__cpo6cbeginE
	.align		8
        /*0030*/ 	.dword	_ZN39_INTERNAL_3374d2ec_4_k_cu_95e9f181_91294cuda3std3__45__cpo4cendE
	.align		8
        /*0038*/ 	.dword	_ZN39_INTERNAL_3374d2ec_4_k_cu_95e9f181_91294cuda3std3__441_GLOBAL__N__3374d2ec_4_k_cu_95e9f181_91296ignoreE
	.align		8
        /*0040*/ 	.dword	_ZN39_INTERNAL_3374d2ec_4_k_cu_95e9f181_91294cuda3std3__419piecewise_constructE
	.align		8
        /*0048*/ 	.dword	_ZN39_INTERNAL_3374d2ec_4_k_cu_95e9f181_91294cuda3std3__48in_placeE
	.align		8
        /*0050*/ 	.dword	_ZN39_INTERNAL_3374d2ec_4_k_cu_95e9f181_91294cuda3std6ranges3__45__cpo4swapE
	.align		8
        /*0058*/ 	.dword	_ZN39_INTERNAL_3374d2ec_4_k_cu_95e9f181_91294cuda3std6ranges3__45__cpo9iter_moveE
	.align		8
        /*0060*/ 	.dword	_ZN39_INTERNAL_3374d2ec_4_k_cu_95e9f181_91294cute7productE
	.align		8
        /*0068*/ 	.dword	_ZN39_INTERNAL_3374d2ec_4_k_cu_95e9f181_91294cute1_E
	.align		8
        /*0070*/ 	.dword	$str$25
	.align		8
        /*0078*/ 	.dword	$str$26
	.align		8
        /*0080*/ 	.dword	$str$27
	.align		8
        /*0088*/ 	.dword	$str$28


//--------------------- .text._ZN7cutlass13device_kernelINS_4gemm6kernel13GemmUniversalIN4cute5tupleIJiiiiEEENS1_10collective13CollectiveMmaINS1_35MainloopSm100TmaUmmaWarpSpecializedILi41ELi2ELi4ENS5_IJNS4_1CILi2EEESB_NSA_ILi1EEEEEEEENS5_IJNSA_ILi256EEENSA_ILi64EEENSA_ILi32EEEEEEaNS5_IJlSC_lEEEaSJ_NS4_8TiledMMAINS4_8MMA_AtomIJNS4_21SM100_MMA_S8_2x1SM_SSIaaiLi256ELi64ELNS4_4UMMA5MajorE0ELSO_0ELNSN_8SaturateE0EEEEEENS4_6LayoutINS5_IJSC_SC_SC_EEENS5_IJNSA_ILi0EEESU_SU_EEEEENS5_IJNS4_10UnderscoreESX_SX_EEEEENS4_28SM100_TMA_2SM_LOAD_MULTICASTENS4_14ComposedLayoutINS4_7SwizzleILi1ELi4ELi3EEENS4_18smem_ptr_flag_bitsILi8EEENSS_INS5_IJNSA_ILi8EEESH_EEENS5_IJSH_SC_EEEEEEEvNS4_8identityENS4_18SM100_TMA_2SM_LOADES1A_vS1B_EENS_8epilogue10collective18CollectiveEpilogueINS1E_23Sm100TmaWarpSpecializedILi1ELi1ELi64ELb0ELb0EEEJNS5_IJNSA_ILi128EEESG_SH_EEENS5_IJNSS_IS1J_SC_EENSS_ISG_SC_EEEEEaSJ_aSJ_NS1E_6fusion15FusionCallbacksIS1I_NS1O_17LinearCombinationIaiaiLNS_15FloatRoundStyleE2EEES1K_S1N_JEEENS4_5SM1004TMEM4LOAD26SM100_TMEM_LOAD_32dp32b64xENS4_13SM90_TMA_LOADENS11_INS12_ILi2ELi4ELi3EEES15_NSS_INS5_IJS16_SG_EEENS5_IJSG_SC_EEEEEEENS4_39AutoVectorizingCopyWithAssumedAlignmentILi128EEENS4_14SM90_TMA_STOREES23_S25_S25_EEEvvEEEEvNT_6ParamsE --------------------------
	.section	.text._ZN7cutlass13device_kernelINS_4gemm6kernel13GemmUniversalIN4cute5tupleIJiiiiEEENS1_10collective13CollectiveMmaINS1_35MainloopSm100TmaUmmaWarpSpecializedILi41ELi2ELi4ENS5_IJNS4_1CILi2EEESB_NSA_ILi1EEEEEEEENS5_IJNSA_ILi256EEENSA_ILi64EEENSA_ILi32EEEEEEaNS5_IJlSC_lEEEaSJ_NS4_8TiledMMAINS4_8MMA_AtomIJNS4_21SM100_MMA_S8_2x1SM_SSIaaiLi256ELi64ELNS4_4UMMA5MajorE0ELSO_0ELNSN_8SaturateE0EEEEEENS4_6LayoutINS5_IJSC_SC_SC_EEENS5_IJNSA_ILi0EEESU_SU_EEEEENS5_IJNS4_10UnderscoreESX_SX_EEEEENS4_28SM100_TMA_2SM_LOAD_MULTICASTENS4_14ComposedLayoutINS4_7SwizzleILi1ELi4ELi3EEENS4_18smem_ptr_flag_bitsILi8EEENSS_INS5_IJNSA_ILi8EEESH_EEENS5_IJSH_SC_EEEEEEEvNS4_8identityENS4_18SM100_TMA_2SM_LOADES1A_vS1B_EENS_8epilogue10collective18CollectiveEpilogueINS1E_23Sm100TmaWarpSpecializedILi1ELi1ELi64ELb0ELb0EEEJNS5_IJNSA_ILi128EEESG_SH_EEENS5_IJNSS_IS1J_SC_EENSS_ISG_SC_EEEEEaSJ_aSJ_NS1E_6fusion15FusionCallbacksIS1I_NS1O_17LinearCombinationIaiaiLNS_15FloatRoundStyleE2EEES1K_S1N_JEEENS4_5SM1004TMEM4LOAD26SM100_TMEM_LOAD_32dp32b64xENS4_13SM90_TMA_LOADENS11_INS12_ILi2ELi4ELi3EEES15_NSS_INS5_IJS16_SG_EEENS5_IJSG_SC_EEEEEEENS4_39AutoVectorizingCopyWithAssumedAlignmentILi128EEENS4_14SM90_TMA_STOREES23_S25_S25_EEEvvEEEEvNT_6ParamsE,"ax",@progbits
	.align	128
.text._ZN7cutlass13device_kernelINS_4gemm6kernel13GemmUniversalIN4cute5tupleIJiiiiEEENS1_10collective13CollectiveMmaINS1_35MainloopSm100TmaUmmaWarpSpecializedILi41ELi2ELi4ENS5_IJNS4_1CILi2EEESB_NSA_ILi1EEEEEEEENS5_IJNSA_ILi256EEENSA_ILi64EEENSA_ILi32EEEEEEaNS5_IJlSC_lEEEaSJ_NS4_8TiledMMAINS4_8MMA_AtomIJNS4_21SM100_MMA_S8_2x1SM_SSIaaiLi256ELi64ELNS4_4UMMA5MajorE0ELSO_0ELNSN_8SaturateE0EEEEEENS4_6LayoutINS5_IJSC_SC_SC_EEENS5_IJNSA_ILi0EEESU_SU_EEEEENS5_IJNS4_10UnderscoreESX_SX_EEEEENS4_28SM100_TMA_2SM_LOAD_MULTICASTENS4_14ComposedLayoutINS4_7SwizzleILi1ELi4ELi3EEENS4_18smem_ptr_flag_bitsILi8EEENSS_INS5_IJNSA_ILi8EEESH_EEENS5_IJSH_SC_EEEEEEEvNS4_8identityENS4_18SM100_TMA_2SM_LOADES1A_vS1B_EENS_8epilogue10collective18CollectiveEpilogueINS1E_23Sm100TmaWarpSpecializedILi1ELi1ELi64ELb0ELb0EEEJNS5_IJNSA_ILi128EEESG_SH_EEENS5_IJNSS_IS1J_SC_EENSS_ISG_SC_EEEEEaSJ_aSJ_NS1E_6fusion15FusionCallbacksIS1I_NS1O_17LinearCombinationIaiaiLNS_15FloatRoundStyleE2EEES1K_S1N_JEEENS4_5SM1004TMEM4LOAD26SM100_TMEM_LOAD_32dp32b64xENS4_13SM90_TMA_LOADENS11_INS12_ILi2ELi4ELi3EEES15_NSS_INS5_IJS16_SG_EEENS5_IJSG_SC_EEEEEEENS4_39AutoVectorizingCopyWithAssumedAlignmentILi128EEENS4_14SM90_TMA_STOREES23_S25_S25_EEEvvEEEEvNT_6ParamsE:
        .type           _ZN7cutlass13device_kernelINS_4gemm6kernel13GemmUniversalIN4cute5tupleIJiiiiEEENS1_10collective13CollectiveMmaINS1_35MainloopSm100TmaUmmaWarpSpecializedILi41ELi2ELi4ENS5_IJNS4_1CILi2EEESB_NSA_ILi1EEEEEEEENS5_IJNSA_ILi256EEENSA_ILi64EEENSA_ILi32EEEEEEaNS5_IJlSC_lEEEaSJ_NS4_8TiledMMAINS4_8MMA_AtomIJNS4_21SM100_MMA_S8_2x1SM_SSIaaiLi256ELi64ELNS4_4UMMA5MajorE0ELSO_0ELNSN_8SaturateE0EEEEEENS4_6LayoutINS5_IJSC_SC_SC_EEENS5_IJNSA_ILi0EEESU_SU_EEEEENS5_IJNS4_10UnderscoreESX_SX_EEEEENS4_28SM100_TMA_2SM_LOAD_MULTICASTENS4_14ComposedLayoutINS4_7SwizzleILi1ELi4ELi3EEENS4_18smem_ptr_flag_bitsILi8EEENSS_INS5_IJNSA_ILi8EEESH_EEENS5_IJSH_SC_EEEEEEEvNS4_8identityENS4_18SM100_TMA_2SM_LOADES1A_vS1B_EENS_8epilogue10collective18CollectiveEpilogueINS1E_23Sm100TmaWarpSpecializedILi1ELi1ELi64ELb0ELb0EEEJNS5_IJNSA_ILi128EEESG_SH_EEENS5_IJNSS_IS1J_SC_EENSS_ISG_SC_EEEEEaSJ_aSJ_NS1E_6fusion15FusionCallbacksIS1I_NS1O_17LinearCombinationIaiaiLNS_15FloatRoundStyleE2EEES1K_S1N_JEEENS4_5SM1004TMEM4LOAD26SM100_TMEM_LOAD_32dp32b64xENS4_13SM90_TMA_LOADENS11_INS12_ILi2ELi4ELi3EEES15_NSS_INS5_IJS16_SG_EEENS5_IJSG_SC_EEEEEEENS4_39AutoVectorizingCopyWithAssumedAlignmentILi128EEENS4_14SM90_TMA_STOREES23_S25_S25_EEEvvEEEEvNT_6ParamsE,@function
        .size           _ZN7cutlass13device_kernelINS_4gemm6kernel13GemmUniversalIN4cute5tupleIJiiiiEEENS1_10collective13CollectiveMmaINS1_35MainloopSm100TmaUmmaWarpSpecializedILi41ELi2ELi4ENS5_IJNS4_1CILi2EEESB_NSA_ILi1EEEEEEEENS5_IJNSA_ILi256EEENSA_ILi64EEENSA_ILi32EEEEEEaNS5_IJlSC_lEEEaSJ_NS4_8TiledMMAINS4_8MMA_AtomIJNS4_21SM100_MMA_S8_2x1SM_SSIaaiLi256ELi64ELNS4_4UMMA5MajorE0ELSO_0ELNSN_8SaturateE0EEEEEENS4_6LayoutINS5_IJSC_SC_SC_EEENS5_IJNSA_ILi0EEESU_SU_EEEEENS5_IJNS4_10UnderscoreESX_SX_EEEEENS4_28SM100_TMA_2SM_LOAD_MULTICASTENS4_14ComposedLayoutINS4_7SwizzleILi1ELi4ELi3EEENS4_18smem_ptr_flag_bitsILi8EEENSS_INS5_IJNSA_ILi8EEESH_EEENS5_IJSH_SC_EEEEEEEvNS4_8identityENS4_18SM100_TMA_2SM_LOADES1A_vS1B_EENS_8epilogue10collective18CollectiveEpilogueINS1E_23Sm100TmaWarpSpecializedILi1ELi1ELi64ELb0ELb0EEEJNS5_IJNSA_ILi128EEESG_SH_EEENS5_IJNSS_IS1J_SC_EENSS_ISG_SC_EEEEEaSJ_aSJ_NS1E_6fusion15FusionCallbacksIS1I_NS1O_17LinearCombinationIaiaiLNS_15FloatRoundStyleE2EEES1K_S1N_JEEENS4_5SM1004TMEM4LOAD26SM100_TMEM_LOAD_32dp32b64xENS4_13SM90_TMA_LOADENS11_INS12_ILi2ELi4ELi3EEES15_NSS_INS5_IJS16_SG_EEENS5_IJSG_SC_EEEEEEENS4_39AutoVectorizingCopyWithAssumedAlignmentILi128EEENS4_14SM90_TMA_STOREES23_S25_S25_EEEvvEEEEvNT_6ParamsE,(.L_x_261 - _ZN7cutlass13device_kernelINS_4gemm6kernel13GemmUniversalIN4cute5tupleIJiiiiEEENS1_10collective13CollectiveMmaINS1_35MainloopSm100TmaUmmaWarpSpecializedILi41ELi2ELi4ENS5_IJNS4_1CILi2EEESB_NSA_ILi1EEEEEEEENS5_IJNSA_ILi256EEENSA_ILi64EEENSA_ILi32EEEEEEaNS5_IJlSC_lEEEaSJ_NS4_8TiledMMAINS4_8MMA_AtomIJNS4_21SM100_MMA_S8_2x1SM_SSIaaiLi256ELi64ELNS4_4UMMA5MajorE0ELSO_0ELNSN_8SaturateE0EEEEEENS4_6LayoutINS5_IJSC_SC_SC_EEENS5_IJNSA_ILi0EEESU_SU_EEEEENS5_IJNS4_10UnderscoreESX_SX_EEEEENS4_28SM100_TMA_2SM_LOAD_MULTICASTENS4_14ComposedLayoutINS4_7SwizzleILi1ELi4ELi3EEENS4_18smem_ptr_flag_bitsILi8EEENSS_INS5_IJNSA_ILi8EEESH_EEENS5_IJSH_SC_EEEEEEEvNS4_8identityENS4_18SM100_TMA_2SM_LOADES1A_vS1B_EENS_8epilogue10collective18CollectiveEpilogueINS1E_23Sm100TmaWarpSpecializedILi1ELi1ELi64ELb0ELb0EEEJNS5_IJNSA_ILi128EEESG_SH_EEENS5_IJNSS_IS1J_SC_EENSS_ISG_SC_EEEEEaSJ_aSJ_NS1E_6fusion15FusionCallbacksIS1I_NS1O_17LinearCombinationIaiaiLNS_15FloatRoundStyleE2EEES1K_S1N_JEEENS4_5SM1004TMEM4LOAD26SM100_TMEM_LOAD_32dp32b64xENS4_13SM90_TMA_LOADENS11_INS12_ILi2ELi4ELi3EEES15_NSS_INS5_IJS16_SG_EEENS5_IJSG_SC_EEEEEEENS4_39AutoVectorizingCopyWithAssumedAlignmentILi128EEENS4_14SM90_TMA_STOREES23_S25_S25_EEEvvEEEEvNT_6ParamsE)
        .other          _ZN7cutlass13device_kernelINS_4gemm6kernel13GemmUniversalIN4cute5tupleIJiiiiEEENS1_10collective13CollectiveMmaINS1_35MainloopSm100TmaUmmaWarpSpecializedILi41ELi2ELi4ENS5_IJNS4_1CILi2EEESB_NSA_ILi1EEEEEEEENS5_IJNSA_ILi256EEENSA_ILi64EEENSA_ILi32EEEEEEaNS5_IJlSC_lEEEaSJ_NS4_8TiledMMAINS4_8MMA_AtomIJNS4_21SM100_MMA_S8_2x1SM_SSIaaiLi256ELi64ELNS4_4UMMA5MajorE0ELSO_0ELNSN_8SaturateE0EEEEEENS4_6LayoutINS5_IJSC_SC_SC_EEENS5_IJNSA_ILi0EEESU_SU_EEEEENS5_IJNS4_10UnderscoreESX_SX_EEEEENS4_28SM100_TMA_2SM_LOAD_MULTICASTENS4_14ComposedLayoutINS4_7SwizzleILi1ELi4ELi3EEENS4_18smem_ptr_flag_bitsILi8EEENSS_INS5_IJNSA_ILi8EEESH_EEENS5_IJSH_SC_EEEEEEEvNS4_8identityENS4_18SM100_TMA_2SM_LOADES1A_vS1B_EENS_8epilogue10collective18CollectiveEpilogueINS1E_23Sm100TmaWarpSpecializedILi1ELi1ELi64ELb0ELb0EEEJNS5_IJNSA_ILi128EEESG_SH_EEENS5_IJNSS_IS1J_SC_EENSS_ISG_SC_EEEEEaSJ_aSJ_NS1E_6fusion15FusionCallbacksIS1I_NS1O_17LinearCombinationIaiaiLNS_15FloatRoundStyleE2EEES1K_S1N_JEEENS4_5SM1004TMEM4LOAD26SM100_TMEM_LOAD_32dp32b64xENS4_13SM90_TMA_LOADENS11_INS12_ILi2ELi4ELi3EEES15_NSS_INS5_IJS16_SG_EEENS5_IJSG_SC_EEEEEEENS4_39AutoVectorizingCopyWithAssumedAlignmentILi128EEENS4_14SM90_TMA_STOREES23_S25_S25_EEEvvEEEEvNT_6ParamsE,@"STO_CUDA_ENTRY STV_DEFAULT"
_ZN7cutlass13device_kernelINS_4gemm6kernel13GemmUniversalIN4cute5tupleIJiiiiEEENS1_10collective13CollectiveMmaINS1_35MainloopSm100TmaUmmaWarpSpecializedILi41ELi2ELi4ENS5_IJNS4_1CILi2EEESB_NSA_ILi1EEEEEEEENS5_IJNSA_ILi256EEENSA_ILi64EEENSA_ILi32EEEEEEaNS5_IJlSC_lEEEaSJ_NS4_8TiledMMAINS4_8MMA_AtomIJNS4_21SM100_MMA_S8_2x1SM_SSIaaiLi256ELi64ELNS4_4UMMA5MajorE0ELSO_0ELNSN_8SaturateE0EEEEEENS4_6LayoutINS5_IJSC_SC_SC_EEENS5_IJNSA_ILi0EEESU_SU_EEEEENS5_IJNS4_10UnderscoreESX_SX_EEEEENS4_28SM100_TMA_2SM_LOAD_MULTICASTENS4_14ComposedLayoutINS4_7SwizzleILi1ELi4ELi3EEENS4_18smem_ptr_flag_bitsILi8EEENSS_INS5_IJNSA_ILi8EEESH_EEENS5_IJSH_SC_EEEEEEEvNS4_8identityENS4_18SM100_TMA_2SM_LOADES1A_vS1B_EENS_8epilogue10collective18CollectiveEpilogueINS1E_23Sm100TmaWarpSpecializedILi1ELi1ELi64ELb0ELb0EEEJNS5_IJNSA_ILi128EEESG_SH_EEENS5_IJNSS_IS1J_SC_EENSS_ISG_SC_EEEEEaSJ_aSJ_NS1E_6fusion15FusionCallbacksIS1I_NS1O_17LinearCombinationIaiaiLNS_15FloatRoundStyleE2EEES1K_S1N_JEEENS4_5SM1004TMEM4LOAD26SM100_TMEM_LOAD_32dp32b64xENS4_13SM90_TMA_LOADENS11_INS12_ILi2ELi4ELi3EEES15_NSS_INS5_IJS16_SG_EEENS5_IJSG_SC_EEEEEEENS4_39AutoVectorizingCopyWithAssumedAlignmentILi128EEENS4_14SM90_TMA_STOREES23_S25_S25_EEEvvEEEEvNT_6ParamsE:
[----:B------:R-:W1:Y:S01]  /*0000*/  LDC R1, c[0x0][0x37c] ;  /* 0x0000df00ff017b82 */ /* 0x000e620000000800 */
[----:B------:R-:W2:Y:S01]  /*0010*/  S2R R142, SR_TID.X ;  /* 0x00000000008e7919 */ /* 0x000ea20000002100 */
[----:B------:R-:W3:Y:S06]  /*0020*/  LDCU.64 UR8, c[0x0][0x890] ;  /* 0x00011200ff0877ac */ /* 0x000eec0008000a00 */
[----:B------:R-:W4:Y:S01]  /*0030*/  S2UR UR55, SR_CgaCtaId ;  /* 0x00000000003779c3 */ /* 0x000f220000008800 */
[----:B------:R-:W-:Y:S02]  /*0040*/  PRMT R147, RZ, 0x7610, R147 ;  /* 0x00007610ff937816 */ /* 0x000fe40000000093 */
[----:B------:R-:W-:Y:S01]  /*0050*/  ELECT P1, URZ, PT ;  /* 0x0000000000ff782f */ /* 0x000fe20003820000 */
[----:B---3--:R-:W-:-:S04]  /*0060*/  UISETP.NE.U32.AND UP0, UPT, UR8, URZ, UPT ;  /* 0x000000ff0800728c */ /* 0x008fc8000bf05070 */
[----:B------:R-:W-:Y:S02]  /*0070*/  UISETP.NE.AND.EX UP0, UPT, UR9, URZ, UPT, UP0 ;  /* 0x000000ff0900728c */ /* 0x000fe4000bf05300 */
[----:B----4-:R-:W-:Y:S02]  /*0080*/  ULOP3.LUT UR27, UR55, 0x1, URZ, 0xc0, !UPT ;  /* 0x00000001371b7892 */ /* 0x010fe4000f8ec0ff */
[----:B------:R-:W-:Y:S01]  /*0090*/  ULOP3.LUT UR28, UR55, 0x1, URZ, 0x3c, !UPT ;  /* 0x00000001371c7892 */ /* 0x000fe2000f8e3cff */
[----:B--2---:R-:W-:-:S05]  /*00a0*/  SHF.R.U32.HI R148, RZ, 0x5, R142 ;  /* 0x00000005ff947819 */ /* 0x004fca000001168e */
[----:B------:R-:W2:Y:S02]  /*00b0*/  SHFL.IDX PT, R0, R148, RZ, 0x1f ;  /* 0x00001fff94007589 */ /* 0x000ea400000e0000 */
[----:B--2---:R-:W-:Y:S01]  /*00c0*/  R2UR UR18, R0 ;  /* 0x00000000001272ca */ /* 0x004fe200000e0000 */
[----:B-1----:R-:W-:-:S14]  /*00d0*/  BRA.U UP0, `(.L_x_0) ;  /* 0x0000000100307547 */ /* 0x002fdc000b800000 */
[----:B------:R-:W1:Y:S02]  /*00e0*/  LDCU.64 UR4, c[0x0][0x888] ;  /* 0x00011100ff0477ac */ /* 0x000e640008000a00 */
[----:B-1----:R-:W-:-:S04]  /*00f0*/  UISETP.NE.U32.AND UP0, UPT, UR4, URZ, UPT ;  /* 0x000000ff0400728c */ /* 0x002fc8000bf05070 */
[----:B------:R-:W-:-:S09]  /*0100*/  UISETP.NE.AND.EX UP0, UPT, UR5, URZ, UPT, UP0 ;  /* 0x000000ff0500728c */ /* 0x000fd2000bf05300 */
[----:B------:R-:W-:Y:S05]  /*0110*/  BRA.U !UP0, `(.L_x_1) ;  /* 0x0000000108147547 */ /* 0x000fea000b800000 */
[----:B------:R-:W1:Y:S01]  /*0120*/  LDC.64 R72, c[0x0][0x888] ;  /* 0x00022200ff487b82 */ /* 0x000e620000000a00 */
[----:B------:R-:W1:Y:S02]  /*0130*/  LDCU.64 UR4, c[0x0][0x358] ;  /* 0x00006b00ff0477ac */ /* 0x000e640008000a00 */
[----:B-1----:R1:W5:Y:S01]  /*0140*/  LDG.E R72, desc[UR4][R72.64] ;  /* 0x0000000448487981 */ /* 0x002362000c1e1900 */
[----:B------:R-:W-:Y:S01]  /*0150*/  HFMA2 R147, -RZ, RZ, 0, 5.9604644775390625e-08 ;  /* 0x00000001ff937431 */ /* 0x000fe200000001ff */
[----:B------:R-:W-:Y:S05]  /*0160*/  BRA `(.L_x_0) ;  /* 0x00000000000c7947 */ /* 0x000fea0003800000 */
.L_x_1:
[----:B------:R-:W1:Y:S01]  /*0170*/  LDCU UR4, c[0x0][0x880] ;  /* 0x00011000ff0477ac */ /* 0x000e620008000800 */
[----:B------:R-:W-:Y:S01]  /*0180*/  HFMA2 R147, -RZ, RZ, 0, 5.9604644775390625e-08 ;  /* 0x00000001ff937431 */ /* 0x000fe200000001ff */
[----:B-1----:R-:W-:-:S07]  /*0190*/  MOV R72, UR4 ;  /* 0x0000000400487c02 */ /* 0x002fce0008000f00 */
.L_x_0:
[----:B------:R-:W2:Y:S02]  /*01a0*/  LDCU.64 UR4, c[0x0][0x8b0] ;  /* 0x00011600ff0477ac */ /* 0x000ea40008000a00 */
[----:B--2---:R-:W-:-:S04]  /*01b0*/  UISETP.NE.U32.AND UP0, UPT, UR4, URZ, UPT ;  /* 0x000000ff0400728c */ /* 0x004fc8000bf05070 */
[----:B------:R-:W-:-:S09]  /*01c0*/  UISETP.NE.AND.EX UP0, UPT, UR5, URZ, UPT, UP0 ;  /* 0x000000ff0500728c */ /* 0x000fd2000bf05300 */
[----:B------:R-:W-:Y:S05]  /*01d0*/  BRA.U UP0, `(.L_x_2) ;  /* 0x0000000100287547 */ /* 0x000fea000b800000 */
[----:B------:R-:W2:Y:S02]  /*01e0*/  LDCU.64 UR4, c[0x0][0x8a8] ;  /* 0x00011500ff0477ac */ /* 0x000ea40008000a00 */
[----:B--2---:R-:W-:-:S04]  /*01f0*/  UISETP.NE.U32.AND UP0, UPT, UR4, URZ, UPT ;  /* 0x000000ff0400728c */ /* 0x004fc8000bf05070 */
[----:B------:R-:W-:-:S09]  /*0200*/  UISETP.NE.AND.EX UP0, UPT, UR5, URZ, UPT, UP0 ;  /* 0x000000ff0500728c */ /* 0x000fd2000bf05300 */
[----:B------:R-:W-:Y:S05]  /*0210*/  BRA.U !UP0, `(.L_x_3) ;  /* 0x0000000108107547 */ /* 0x000fea000b800000 */
[----:B------:R-:W2:Y:S01]  /*0220*/  LDC.64 R70, c[0x0][0x8a8] ;  /* 0x00022a00ff467b82 */ /* 0x000ea20000000a00 */
[----:B------:R-:W2:Y:S02]  /*0230*/  LDCU.64 UR4, c[0x0][0x358] ;  /* 0x00006b00ff0477ac */ /* 0x000ea40008000a00 */
[----:B--2---:R2:W5:Y:S01]  /*0240*/  LDG.E R70, desc[UR4][R70.64] ;  /* 0x0000000446467981 */ /* 0x004562000c1e1900 */
[----:B------:R-:W-:Y:S05]  /*0250*/  BRA `(.L_x_2) ;  /* 0x0000000000087947 */ /* 0x000fea0003800000 */
.L_x_3:
[----:B------:R-:W2:Y:S02]  /*0260*/  LDCU UR4, c[0x0][0x8a0] ;  /* 0x00011400ff0477ac */ /* 0x000ea40008000800 */
[----:B--2---:R-:W-:Y:S02]  /*0270*/  MOV R70, UR4 ;  /* 0x0000000400467c02 */ /* 0x004fe40008000f00 */
.L_x_2:
[----:B------:R-:W-:Y:S01]  /*0280*/  IMAD.U32 R0, RZ, RZ, UR18 ;  /* 0x00000012ff007e24 */ /* 0x000fe2000f8e00ff */
[----:B------:R-:W-:Y:S04]  /*0290*/  BSSY.RECONVERGENT B0, `(.L_x_4) ;  /* 0x000000c000007945 */ /* 0x000fe80003800200 */
[C---:B------:R-:W-:Y:S02]  /*02a0*/  ISETP.NE.OR P2, PT, R0.reuse, 0x1, !P1 ;  /* 0x000000010000780c */ /* 0x040fe40004f45670 */
[----:B------:R-:W-:-:S11]  /*02b0*/  ISETP.NE.OR P0, PT, R0, 0x3, !P1 ;  /* 0x000000030000780c */ /* 0x000fd60004f05670 */
[----:B------:R-:W-:Y:S05]  /*02c0*/  @P2 BRA `(.L_x_5) ;  /* 0x0000000000202947 */ /* 0x000fea0003800000 */
[----:B------:R-:W3:Y:S02]  /*02d0*/  LDCU.64 UR4, c[0x0][0x348] ;  /* 0x00006900ff0477ac */ /* 0x000ee40008000a00 */
[----:B---3--:R-:W-:Y:S02]  /*02e0*/  UIADD3 UR6, UP1, UPT, UR4, 0x80, URZ ;  /* 0x0000008004067890 */ /* 0x008fe4000ff3e0ff */
[----:B------:R-:W-:Y:S02]  /*02f0*/  UIADD3 UR4, UP0, UPT, UR4, 0x180, URZ ;  /* 0x0000018004047890 */ /* 0x000fe4000ff1e0ff */
[----:B------:R-:W-:Y:S02]  /*0300*/  UIADD3.X UR7, UPT, UPT, URZ, UR5, URZ, UP1, !UPT ;  /* 0x00000005ff077290 */ /* 0x000fe40008ffe4ff */
[----:B------:R-:W-:-:S07]  /*0310*/  UIADD3.X UR5, UPT, UPT, URZ, UR5, URZ, UP0, !UPT ;  /* 0x00000005ff057290 */ /* 0x000fce00087fe4ff */
[----:B------:R3:W-:Y:S02]  /*0320*/  UTMACCTL.PF [UR6] ;  /* 0x00000000060079b9 */ /* 0x0007e40008040000 */
[----:B------:R3:W-:Y:S02]  /*0330*/  UTMACCTL.PF [UR4] ;  /* 0x00000000040079b9 */ /* 0x0007e40008040000 */
[----:B---3--:R-:W-:Y:S01]  /*0340*/  NOP ;  /* 0x0000000000007918 */ /* 0x008fe20000000000 */
.L_x_5:
[----:B------:R-:W-:Y:S05]  /*0350*/  BSYNC.RECONVERGENT B0 ;  /* 0x0000000000007941 */ /* 0x000fea0003800200 */
.L_x_4:
[----:B------:R-:W-:Y:S04]  /*0360*/  BSSY.RECONVERGENT B0, `(.L_x_6) ;  /* 0x000000a000007945 */ /* 0x000fe80003800200 */
        /* <DEDUP_REMOVED lines=9> */
.L_x_7:
[----:B------:R-:W-:Y:S05]  /*0400*/  BSYNC.RECONVERGENT B0 ;  /* 0x0000000000007941 */ /* 0x000fea0003800200 */
.L_x_6:
[----:B------:R-:W3:Y:S01]  /*0410*/  LDCU.64 UR4, c[0x0][0x888] ;  /* 0x00011100ff0477ac */ /* 0x000ee20008000a00 */
[----:B------:R-:W-:Y:S02]  /*0420*/  UISETP.EQ.U32.AND UP1, UPT, UR8, URZ, UPT ;  /* 0x000000ff0800728c */ /* 0x000fe4000bf22070 */
[----:B------:R-:W-:Y:S02]  /*0430*/  UPLOP3.LUT UP3, UPT, UPT, UPT, UPT, 0x80, 0x8 ;  /* 0x000000000008789c */ /* 0x000fe40003f6f070 */
[----:B---3--:R-:W-:-:S04]  /*0440*/  UISETP.NE.U32.AND UP0, UPT, UR4, URZ, UPT ;  /* 0x000000ff0400728c */ /* 0x008fc8000bf05070 */
[----:B------:R-:W-:-:S04]  /*0450*/  UISETP.NE.AND.EX UP0, UPT, UR5, URZ, UPT, UP0 ;  /* 0x000000ff0500728c */ /* 0x000fc8000bf05300 */
[----:B------:R-:W-:-:S04]  /*0460*/  UISETP.EQ.OR.EX UP2, UPT, UR9, URZ, !UP0, UP1 ;  /* 0x000000ff0900728c */ /* 0x000fc8000c742710 */
[----:B------:R-:W-:-:S05]  /*0470*/  UP2UR UR61, UPR, URZ, 0x4 ;  /* 0x00000004ff3d7883 */ /* 0x000fca0008000000 */
[----:B------:R-:W-:Y:S07]  /*0480*/  BRA.U !UP2, `(.L_x_8) ;  /* 0x000000010a207547 */ /* 0x000fee000b800000 */
[----:B-----5:R-:W-:Y:S01]  /*0490*/  R2UR UR5, R72 ;  /* 0x00000000480572ca */ /* 0x020fe200000e0000 */
[----:B------:R-:W-:Y:S02]  /*04a0*/  UISETP.NE.U32.AND UP1, UPT, UR8, URZ, UPT ;  /* 0x000000ff0800728c */ /* 0x000fe4000bf25070 */
[----:B------:R-:W-:Y:S02]  /*04b0*/  USEL UR4, URZ, 0xffffffff, UP0 ;  /* 0xffffffffff047887 */ /* 0x000fe40008000000 */
[----:B------:R-:W-:-:S08]  /*04c0*/  UISETP.NE.AND.EX UP1, UPT, UR9, URZ, UPT, UP1 ;  /* 0x000000ff0900728c */ /* 0x000fd0000bf25310 */
[----:B------:R-:W-:-:S04]  /*04d0*/  UISETP.NE.AND UP0, UPT, UR5, URZ, UPT ;  /* 0x000000ff0500728c */ /* 0x000fc8000bf05270 */
[----:B------:R-:W-:-:S04]  /*04e0*/  @!UP1 USEL UR4, URZ, 0xffffffff, UP0 ;  /* 0xffffffffff049887 */ /* 0x000fc80008000000 */
[----:B------:R-:W-:-:S04]  /*04f0*/  ULOP3.LUT UR4, UR4, 0x1, URZ, 0xc0, !UPT ;  /* 0x0000000104047892 */ /* 0x000fc8000f8ec0ff */
[----:B------:R-:W-:-:S11]  /*0500*/  UISETP.NE.U32.AND UP3, UPT, UR4, 0x1, UPT ;  /* 0x000000010400788c */ /* 0x000fd6000bf65070 */
.L_x_8:
[----:B------:R-:W3:Y:S01]  /*0510*/  SHFL.IDX PT, R0, R148, RZ, 0x1f ;  /* 0x00001fff94007589 */ /* 0x000ee200000e0000 */
[----:B------:R-:W-:-:S04]  /*0520*/  UISETP.NE.AND UP0, UPT, UR18, 0x2, UPT ;  /* 0x000000021200788c */ /* 0x000fc8000bf05270 */
[----:B------:R-:W-:Y:S02]  /*0530*/  UISETP.EQ.AND UP1, UPT, UR27, URZ, !UP0 ;  /* 0x000000ff1b00728c */ /* 0x000fe4000c722270 */
[----:B------:R-:W-:-:S04]  /*0540*/  USEL UR34, URZ, 0x1, UP0 ;  /* 0x00000001ff227887 */ /* 0x000fc80008000000 */
[----:B------:R-:W-:Y:S02]  /*0550*/  PLOP3.LUT P3, PT, P1, PT, UP1, 0x80, 0x8 ;  /* 0x000000000008781c */ /* 0x000fe40000f6f018 */
[----:B---3--:R-:W-:-:S13]  /*0560*/  ISETP.NE.AND P0, PT, R0, RZ, PT ;  /* 0x000000ff0000720c */ /* 0x008fda0003f05270 */
[----:B------:R-:W-:Y:S05]  /*0570*/  @P0 BRA `(.L_x_9) ;  /* 0x0000000400880947 */ /* 0x000fea0003800000 */
[----:B------:R-:W-:Y:S01]  /*0580*/  ELECT P0, URZ, PT ;  /* 0x0000000000ff782f */ /* 0x000fe20003800000 */
[----:B------:R-:W-:-:S12]  /*0590*/  BSSY.RECONVERGENT B0, `(.L_x_9) ;  /* 0x0000060000007945 */ /* 0x000fd80003800200 */
[----:B------:R-:W-:Y:S05]  /*05a0*/  @!P0 BRA `(.L_x_10) ;  /* 0x0000000400788947 */ /* 0x000fea0003800000 */
[----:B------:R-:W-:Y:S01]  /*05b0*/  UMOV UR4, 0x400 ;  /* 0x0000040000047882 */ /* 0x000fe20000000000 */
[----:B------:R-:W-:Y:S01]  /*05c0*/  UMOV UR8, 0x1 ;  /* 0x0000000100087882 */ /* 0x000fe20000000000 */
[----:B------:R-:W-:Y:S01]  /*05d0*/  UMOV UR6, 0x2 ;  /* 0x0000000200067882 */ /* 0x000fe20000000000 */
[----:B------:R-:W-:Y:S02]  /*05e0*/  ULEA UR4, UR55, UR4, 0x18 ;  /* 0x0000000437047291 */ /* 0x000fe4000f8ec0ff */
[----:B------:R-:W-:-:S04]  /*05f0*/  UIADD3 UR8, UPT, UPT, -UR8, 0x100000, URZ ;  /* 0x0010000008087890 */ /* 0x000fc8000fffe1ff */
[----:B------:R-:W-:Y:S02]  /*0600*/  USHF.L.U32 UR9, UR8, 0xb, URZ ;  /* 0x0000000b08097899 */ /* 0x000fe400080006ff */
[----:B------:R-:W-:Y:S02]  /*0610*/  USHF.L.U32 UR8, UR8, 0x1, URZ ;  /* 0x0000000108087899 */ /* 0x000fe400080006ff */
[----:B------:R-:W-:-:S04]  /*0620*/  UIADD3 UR6, UPT, UPT, -UR6, 0x100000, URZ ;  /* 0x0010000006067890 */ /* 0x000fc8000fffe1ff */
[----:B------:R-:W-:Y:S02]  /*0630*/  USHF.L.U32 UR7, UR6, 0xb, URZ ;  /* 0x0000000b06077899 */ /* 0x000fe400080006ff */
[----:B------:R-:W-:Y:S01]  /*0640*/  USHF.L.U32 UR6, UR6, 0x1, URZ ;  /* 0x0000000106067899 */ /* 0x000fe200080006ff */
[----:B------:R-:W3:Y:S03]  /*0650*/  FENCE.VIEW.ASYNC.S ;  /* 0x00000000000073c6 */ /* 0x000ee60000000000 */
[----:B---3--:R3:W4:Y:S08]  /*0660*/  SYNCS.EXCH.64 URZ, [UR4], UR8 ;  /* 0x0000000804ff75b2 */ /* 0x0087300008000100 */
[----:B------:R3:W1:Y:S01]  /*0670*/  SYNCS.EXCH.64 URZ, [UR4+0x148], UR6 ;  /* 0x0001480604ff75b2 */ /* 0x0006620008000100 */
        /* <DEDUP_REMOVED lines=79> */
[----:B------:R3:W1:Y:S02]  /*0b70*/  SYNCS.EXCH.64 URZ, [UR4+0x288], UR6 ;  /* 0x0002880604ff75b2 */ /* 0x0006640008000100 */
[----:B---34-:R-:W-:Y:S01]  /*0b80*/  NOP ;  /* 0x0000000000007918 */ /* 0x018fe20000000000 */
.L_x_10:
[----:B------:R-:W-:Y:S05]  /*0b90*/  BSYNC.RECONVERGENT B0 ;  /* 0x0000000000007941 */ /* 0x000fea0003800200 */
.L_x_9:
[----:B------:R-:W3:Y:S01]  /*0ba0*/  SHFL.IDX PT, R0, R148, RZ, 0x1f ;  /* 0x00001fff94007589 */ /* 0x000ee200000e0000 */
[----:B------:R-:W-:Y:S01]  /*0bb0*/  NOP ;  /* 0x0000000000007918 */ /* 0x000fe20000000000 */
[----:B---3--:R-:W-:-:S13]  /*0bc0*/  ISETP.NE.AND P0, PT, R0, 0x1, PT ;  /* 0x000000010000780c */ /* 0x008fda0003f05270 */
[----:B------:R-:W-:Y:S05]  /*0bd0*/  @P0 BRA `(.L_x_11) ;  /* 0x00000000003c0947 */ /* 0x000fea0003800000 */
        /* <DEDUP_REMOVED lines=10> */
[----:B------:R-:W-:Y:S01]  /*0c80*/  ELECT P0, URZ, PT ;  /* 0x0000000000ff782f */ /* 0x000fe20003800000 */
[----:B------:R-:W3:Y:S02]  /*0c90*/  FENCE.VIEW.ASYNC.S ;  /* 0x00000000000073c6 */ /* 0x000ee40000000000 */
[----:B---3--:R3:W4:Y:S08]  /*0ca0*/  SYNCS.EXCH.64 URZ, [UR4+0x290], UR8 ;  /* 0x0002900804ff75b2 */ /* 0x0087300008000100 */
[----:B------:R3:W1:Y:S01]  /*0cb0*/  SYNCS.EXCH.64 URZ, [UR4+0x298], UR6 ;  /* 0x0002980604ff75b2 */ /* 0x0006620008000100 */
[----:B------:R-:W-:Y:S01]  /*0cc0*/  NOP ;  /* 0x0000000000007918 */ /* 0x000fe20000000000 */
.L_x_11:
[----:B------:R-:W2:Y:S01]  /*0cd0*/  SHFL.IDX PT, R0, R148, RZ, 0x1f ;  /* 0x00001fff94007589 */ /* 0x000ea200000e0000 */
[----:B------:R-:W-:Y:S01]  /*0ce0*/  NOP ;  /* 0x0000000000007918 */ /* 0x000fe20000000000 */
[----:B--2---:R-:W-:-:S13]  /*0cf0*/  ISETP.NE.AND P0, PT, R0, 0x3, PT ;  /* 0x000000030000780c */ /* 0x004fda0003f05270 */
[----:B------:R-:W-:Y:S05]  /*0d00*/  @P0 BRA `(.L_x_12) ;  /* 0x00000000002c0947 */ /* 0x000fea0003800000 */
[----:B---3--:R-:W-:Y:S01]  /*0d10*/  UMOV UR6, 0x400 ;  /* 0x0000040000067882 */ /* 0x008fe20000000000 */
[----:B------:R-:W-:Y:S01]  /*0d20*/  UMOV UR4, 0x20 ;  /* 0x0000002000047882 */ /* 0x000fe20000000000 */
[----:B------:R-:W-:Y:S02]  /*0d30*/  ULEA UR6, UR55, UR6, 0x18 ;  /* 0x0000000637067291 */ /* 0x000fe4000f8ec0ff */
[----:B------:R-:W-:-:S04]  /*0d40*/  UIADD3 UR4, UPT, UPT, -UR4, 0x100000, URZ ;  /* 0x0010000004047890 */ /* 0x000fc8000fffe1ff */
[----:B------:R-:W-:Y:S02]  /*0d50*/  USHF.L.U32 UR5, UR4, 0xb, URZ ;  /* 0x0000000b04057899 */ /* 0x000fe400080006ff */
[----:B------:R-:W-:Y:S01]  /*0d60*/  USHF.L.U32 UR4, UR4, 0x1, URZ ;  /* 0x0000000104047899 */ /* 0x000fe200080006ff */
[----:B------:R-:W-:Y:S01]  /*0d70*/  ELECT P0, URZ, PT ;  /* 0x0000000000ff782f */ /* 0x000fe20003800000 */
[----:B------:R-:W2:Y:S10]  /*0d80*/  FENCE.VIEW.ASYNC.S ;  /* 0x00000000000073c6 */ /* 0x000eb40000000000 */
[----:B--2---:R2:W3:Y:S01]  /*0d90*/  SYNCS.EXCH.64 URZ, [UR6+0x2a0], UR4 ;  /* 0x0002a00406ff75b2 */ /* 0x0044e20008000100 */
[----:B------:R2:W1:Y:S01]  /*0da0*/  SYNCS.EXCH.64 URZ, [UR6+0x2a8], UR4 ;  /* 0x0002a80406ff75b2 */ /* 0x0004620008000100 */
[----:B------:R-:W-:Y:S01]  /*0db0*/  NOP ;  /* 0x0000000000007918 */ /* 0x000fe20000000000 */
.L_x_12:
[----:B------:R-:W4:Y:S01]  /*0dc0*/  SHFL.IDX PT, R0, R148, RZ, 0x1f ;  /* 0x00001fff94007589 */ /* 0x000f2200000e0000 */
[----:B------:R-:W-:Y:S01]  /*0dd0*/  NOP ;  /* 0x0000000000007918 */ /* 0x000fe20000000000 */
[----:B----4-:R-:W-:-:S13]  /*0de0*/  ISETP.NE.AND P0, PT, R0, 0x4, PT ;  /* 0x000000040000780c */ /* 0x010fda0003f05270 */
[----:B------:R-:W-:Y:S05]  /*0df0*/  @P0 BRA `(.L_x_13) ;  /* 0x0000000000480947 */ /* 0x000fea0003800000 */
[----:B--23--:R-:W-:Y:S01]  /*0e00*/  UMOV UR4, 0x3a0 ;  /* 0x000003a000047882 */ /* 0x00cfe20000000000 */
[----:B------:R-:W-:Y:S01]  /*0e10*/  UMOV UR6, 0x400 ;  /* 0x0000040000067882 */ /* 0x000fe20000000000 */
[----:B------:R-:W-:Y:S01]  /*0e20*/  USEL UR4, UR4, 0x320, UP3 ;  /* 0x0000032004047887 */ /* 0x000fe20009800000 */
        /* <DEDUP_REMOVED lines=9> */
[----:B------:R-:W2:Y:S02]  /*0ec0*/  FENCE.VIEW.ASYNC.S ;  /* 0x00000000000073c6 */ /* 0x000ea40000000000 */
[----:B--2---:R4:W2:Y:S08]  /*0ed0*/  SYNCS.EXCH.64 URZ, [UR6+0x2b0], UR8 ;  /* 0x0002b00806ff75b2 */ /* 0x0048b00008000100 */
[----:B------:R4:W3:Y:S01]  /*0ee0*/  SYNCS.EXCH.64 URZ, [UR6+0x2c0], UR4 ;  /* 0x0002c00406ff75b2 */ /* 0x0008e20008000100 */
[----:B------:R4:W1:Y:S01]  /*0ef0*/  SYNCS.EXCH.64 URZ, [UR6+0x2b8], UR8 ;  /* 0x0002b80806ff75b2 */ /* 0x0008620008000100 */
[----:B------:R4:W1:Y:S02]  /*0f00*/  SYNCS.EXCH.64 URZ, [UR6+0x2c8], UR4 ;  /* 0x0002c80406ff75b2 */ /* 0x0008640008000100 */
[----:B----4-:R-:W-:Y:S01]  /*0f10*/  NOP ;  /* 0x0000000000007918 */ /* 0x010fe20000000000 */
.L_x_13:
[----:B------:R-:W4:Y:S01]  /*0f20*/  SHFL.IDX PT, R0, R148, RZ, 0x1f ;  /* 0x00001fff94007589 */ /* 0x000f2200000e0000 */
[----:B------:R-:W-:Y:S01]  /*0f30*/  NOP ;  /* 0x0000000000007918 */ /* 0x000fe20000000000 */
[----:B----4-:R-:W-:-:S13]  /*0f40*/  ISETP.NE.AND P0, PT, R0, 0x5, PT ;  /* 0x000000050000780c */ /* 0x010fda0003f05270 */
[----:B------:R-:W-:Y:S05]  /*0f50*/  @P0 BRA `(.L_x_14) ;  /* 0x0000000000540947 */ /* 0x000fea0003800000 */
[----:B--23--:R-:W-:Y:S01]  /*0f60*/  UMOV UR4, 0x400 ;  /* 0x0000040000047882 */ /* 0x00cfe20000000000 */
        /* <DEDUP_REMOVED lines=14> */
[----:B------:R4:W1:Y:S01]  /*1050*/  SYNCS.EXCH.64 URZ, [UR4+0x2f8], UR8 ;  /* 0x0002f80804ff75b2 */ /* 0x0008620008000100 */
[----:B------:R4:W1:Y:S01]  /*1060*/  SYNCS.EXCH.64 URZ, [UR4+0x2e0], UR6 ;  /* 0x0002e00604ff75b2 */ /* 0x0008620008000100 */
[----:B------:R4:W1:Y:S01]  /*1070*/  SYNCS.EXCH.64 URZ, [UR4+0x300], UR8 ;  /* 0x0003000804ff75b2 */ /* 0x0008620008000100 */
[----:B------:R4:W1:Y:S01]  /*1080*/  SYNCS.EXCH.64 URZ, [UR4+0x2e8], UR6 ;  /* 0x0002e80604ff75b2 */ /* 0x0008620008000100 */
[----:B------:R4:W1:Y:S02]  /*1090*/  SYNCS.EXCH.64 URZ, [UR4+0x308], UR8 ;  /* 0x0003080804ff75b2 */ /* 0x0008640008000100 */
[----:B----4-:R-:W-:Y:S01]  /*10a0*/  NOP ;  /* 0x0000000000007918 */ /* 0x010fe20000000000 */
.L_x_14:
[----:B------:R-:W4:Y:S01]  /*10b0*/  SHFL.IDX PT, R0, R148, RZ, 0x1f ;  /* 0x00001fff94007589 */ /* 0x000f2200000e0000 */
[----:B------:R-:W-:Y:S01]  /*10c0*/  ISETP.NE.OR P1, PT, RZ, UR18, !P1 ;  /* 0x00000012ff007c0c */ /* 0x000fe2000cf25670 */
[----:B------:R-:W-:Y:S01]  /*10d0*/  NOP ;  /* 0x0000000000007918 */ /* 0x000fe20000000000 */
[----:B----4-:R-:W-:-:S13]  /*10e0*/  ISETP.NE.AND P0, PT, R0, 0x3, PT ;  /* 0x000000030000780c */ /* 0x010fda0003f05270 */
[----:B------:R-:W-:Y:S05]  /*10f0*/  @P0 BRA `(.L_x_15) ;  /* 0x0000000000340947 */ /* 0x000fea0003800000 */
[----:B--23--:R-:W-:Y:S01]  /*1100*/  UMOV UR4, 0x400 ;  /* 0x0000040000047882 */ /* 0x00cfe20000000000 */
[----:B------:R-:W-:Y:S01]  /*1110*/  UMOV UR6, 0x20 ;  /* 0x0000002000067882 */ /* 0x000fe20000000000 */
[----:B------:R-:W-:Y:S02]  /*1120*/  ULEA UR4, UR55, UR4, 0x18 ;  /* 0x0000000437047291 */ /* 0x000fe4000f8ec0ff */
[----:B------:R-:W-:-:S04]  /*1130*/  UIADD3 UR6, UPT, UPT, -UR6, 0x100000, URZ ;  /* 0x0010000006067890 */ /* 0x000fc8000fffe1ff */
[----:B------:R-:W-:Y:S02]  /*1140*/  USHF.L.U32 UR7, UR6, 0xb, URZ ;  /* 0x0000000b06077899 */ /* 0x000fe400080006ff */
[----:B------:R-:W-:Y:S01]  /*1150*/  USHF.L.U32 UR6, UR6, 0x1, URZ ;  /* 0x0000000106067899 */ /* 0x000fe200080006ff */
[----:B------:R-:W-:Y:S01]  /*1160*/  ELECT P0, URZ, PT ;  /* 0x0000000000ff782f */ /* 0x000fe20003800000 */
[----:B------:R-:W2:Y:S10]  /*1170*/  FENCE.VIEW.ASYNC.S ;  /* 0x00000000000073c6 */ /* 0x000eb40000000000 */
[----:B--2---:R4:W2:Y:S01]  /*1180*/  SYNCS.EXCH.64 URZ, [UR4+0x310], UR6 ;  /* 0x0003100604ff75b2 */ /* 0x0048a20008000100 */
[----:B------:R4:W3:Y:S01]  /*1190*/  SYNCS.EXCH.64 URZ, [UR4+0x320], UR6 ;  /* 0x0003200604ff75b2 */ /* 0x0008e20008000100 */
[----:B------:R4:W1:Y:S01]  /*11a0*/  SYNCS.EXCH.64 URZ, [UR4+0x318], UR6 ;  /* 0x0003180604ff75b2 */ /* 0x0008620008000100 */
[----:B------:R4:W1:Y:S02]  /*11b0*/  SYNCS.EXCH.64 URZ, [UR4+0x328], UR6 ;  /* 0x0003280604ff75b2 */ /* 0x0008640008000100 */
[----:B----4-:R-:W-:Y:S01]  /*11c0*/  NOP ;  /* 0x0000000000007918 */ /* 0x010fe20000000000 */
.L_x_15:
[----:B------:R-:W-:Y:S01]  /*11d0*/  VOTEU.ALL UP0, P1 ;  /* 0x0000000000ff7886 */ /* 0x000fe20000800000 */
[----:B--23--:R-:W-:Y:S01]  /*11e0*/  UMOV UR4, 0x20 ;  /* 0x0000002000047882 */ /* 0x00cfe20000000000 */
[----:B------:R-:W2:Y:S01]  /*11f0*/  LDCU UR7, c[0x0][0x36c] ;  /* 0x00006d80ff0777ac */ /* 0x000ea20008000800 */
[----:B------:R-:W-:Y:S01]  /*1200*/  NOP ;  /* 0x0000000000007918 */ /* 0x000fe20000000000 */
[----:B------:R-:W-:Y:S01]  /*1210*/  LOP3.LUT R0, R142, 0x1f, RZ, 0xc0, !PT ;  /* 0x0000001f8e007812 */ /* 0x000fe200078ec0ff */
[----:B------:R-:W-:Y:S01]  /*1220*/  @!UP0 UMOV UR6, 0x400 ;  /* 0x0000040000068882 */ /* 0x000fe20000000000 */
[----:B------:R-:W-:-:S04]  /*1230*/  @!UP0 UIADD3 UR4, UPT, UPT, -UR4, 0x100000, URZ ;  /* 0x0010000004048890 */ /* 0x000fc8000fffe1ff */
[----:B------:R-:W-:Y:S02]  /*1240*/  @!UP0 USHF.L.U32 UR5, UR4, 0xb, URZ ;  /* 0x0000000b04058899 */ /* 0x000fe400080006ff */
[----:B------:R-:W-:Y:S02]  /*1250*/  @!UP0 USHF.L.U32 UR4, UR4, 0x1, URZ ;  /* 0x0000000104048899 */ /* 0x000fe400080006ff */
[----:B------:R-:W-:Y:S01]  /*1260*/  @!UP0 ULEA UR6, UR55, UR6, 0x18 ;  /* 0x0000000637068291 */ /* 0x000fe2000f8ec0ff */
[----:B------:R-:W-:Y:S01]  /*1270*/  VOTEU.ALL UP0, P1 ;  /* 0x0000000000ff7886 */ /* 0x000fe20000800000 */
[----:B------:R-:W-:Y:S02]  /*1280*/  UISETP.NE.AND UP4, UPT, UR18, URZ, UPT ;  /* 0x000000ff1200728c */ /* 0x000fe4000bf85270 */
[----:B--2---:R-:W-:Y:S01]  /*1290*/  UISETP.EQ.U32.AND UP5, UPT, UR7, 0x1, UPT ;  /* 0x000000010700788c */ /* 0x004fe2000bfa2070 */
[----:B------:R-:W2:Y:S07]  /*12a0*/  FENCE.VIEW.ASYNC.S ;  /* 0x00000000000073c6 */ /* 0x000eae0000000000 */
[----:B--2---:R2:W3:Y:S01]  /*12b0*/  @!UP0 SYNCS.EXCH.64 URZ, [UR6+0x330], UR4 ;  /* 0x0003300406ff85b2 */ /* 0x0044e20008000100 */
[----:B------:R-:W-:Y:S05]  /*12c0*/  BRA.U !UP5, `(.L_x_16) ;  /* 0x000000010d087547 */ /* 0x000fea000b800000 */
[----:B-1-3--:R-:W-:Y:S01]  /*12d0*/  UCGABAR_ARV ;  /* 0x00000000000079c7 */ /* 0x00afe20008000000 */
[----:B------:R-:W-:Y:S05]  /*12e0*/  BRA `(.L_x_17) ;  /* 0x0000000000047947 */ /* 0x000fea0003800000 */
.L_x_16:
[----:B-1-3--:R-:W-:Y:S01]  /*12f0*/  NOP ;  /* 0x0000000000007918 */ /* 0x00afe20000000000 */
.L_x_17:
[----:B------:R-:W1:Y:S01]  /*1300*/  S2UR UR29, SR_CTAID.X ;  /* 0x00000000001d79c3 */ /* 0x000e620000002500 */
[----:B------:R-:W-:-:S05]  /*1310*/  CS2R.32 R3, SR_CgaSize ;  /* 0x0000000000037805 */ /* 0x000fca0000008a00 */
[----:B------:R-:W-:-:S05]  /*1320*/  IMAD R3, R3, -0xa0, RZ ;  /* 0xffffff6003037824 */ /* 0x000fca00078e02ff */
[----:B--2---:R-:W-:-:S14]  /*1330*/  R2UR UR5, R3 ;  /* 0x00000000030572ca */ /* 0x004fdc00000e0000 */
[----:B------:R-:W2:Y:S01]  /*1340*/  LDCU UR5, c[0x0][UR5+0x2b0] ;  /* 0x00005600050577ac */ /* 0x000ea20008000800 */
[----:B------:R-:W-:-:S05]  /*1350*/  CS2R.32 R3, SR_CgaSize ;  /* 0x0000000000037805 */ /* 0x000fca0000008a00 */
[----:B------:R-:W-:-:S05]  /*1360*/  IMAD R3, R3, -0xa0, RZ ;  /* 0xffffff6003037824 */ /* 0x000fca00078e02ff */
[----:B------:R-:W-:-:S14]  /*1370*/  R2UR UR4, R3 ;  /* 0x00000000030472ca */ /* 0x000fdc00000e0000 */
[----:B------:R-:W3:Y:S01]  /*1380*/  LDCU UR4, c[0x0][UR4+0x2b4] ;  /* 0x00005680040477ac */ /* 0x000ee20008000800 */
[----:B------:R-:W4:Y:S01]  /*1390*/  S2UR UR7, SR_CTAID.Y ;  /* 0x00000000000779c3 */ /* 0x000f220000002600 */
[----:B------:R-:W3:Y:S01]  /*13a0*/  LDCU UR19, c[0x0][0xb24] ;  /* 0x00016480ff1377ac */ /* 0x000ee20008000800 */
[----:B------:R-:W-:-:S05]  /*13b0*/  CS2R.32 R3, SR_CgaSize ;  /* 0x0000000000037805 */ /* 0x000fca0000008a00 */
[----:B------:R-:W-:-:S05]  /*13c0*/  IMAD R3, R3, -0xa0, RZ ;  /* 0xffffff6003037824 */ /* 0x000fca00078e02ff */
[----:B------:R-:W-:-:S14]  /*13d0*/  R2UR UR60, R3 ;  /* 0x00000000033c72ca */ /* 0x000fdc00000e0000 */
[----:B------:R-:W3:Y:S01]  /*13e0*/  LDCU UR60, c[0x0][UR60+0x2a0] ;  /* 0x000054003c3c77ac */ /* 0x000ee20008000800 */
[----:B------:R-:W1:Y:S01]  /*13f0*/  S2UR UR36, SR_CTAID.Z ;  /* 0x00000000002479c3 */ /* 0x000e620000002700 */
[----:B------:R-:W-:-:S05]  /*1400*/  CS2R.32 R3, SR_CgaSize ;  /* 0x0000000000037805 */ /* 0x000fca0000008a00 */
[----:B------:R-:W-:-:S05]  /*1410*/  IMAD R3, R3, -0xa0, RZ ;  /* 0xffffff6003037824 */ /* 0x000fca00078e02ff */
[----:B------:R-:W-:-:S14]  /*1420*/  R2UR UR57, R3 ;  /* 0x00000000033972ca */ /* 0x000fdc00000e0000 */
[----:B------:R-:W3:Y:S01]  /*1430*/  LDCU UR57, c[0x0][UR57+0x2a4] ;  /* 0x00005480393977ac */ /* 0x000ee20008000800 */
[----:B------:R-:W-:Y:S02]  /*1440*/  UISETP.GT.U32.AND UP0, UPT, UR27, 0xffff, UPT ;  /* 0x0000ffff1b00788c */ /* 0x000fe4000bf04070 */
[----:B------:R-:W-:Y:S01]  /*1450*/  USHF.L.U32 UR24, UR55, 0xa, URZ ;  /* 0x0000000a37187899 */ /* 0x000fe200080006ff */
[----:B-1----:R-:W-:Y:S01]  /*1460*/  I2FP.F32.U32 R3, UR29 ;  /* 0x0000001d00037c45 */ /* 0x002fe20008201000 */
[----:B------:R-:W-:Y:S01]  /*1470*/  UMOV UR31, 0x5 ;  /* 0x00000005001f7882 */ /* 0x000fe20000000000 */
[----:B------:R-:W1:Y:S03]  /*1480*/  LDCU UR40, c[0x0][0xb24] ;  /* 0x00016480ff2877ac */ /* 0x000e660008000800 */
[----:B--2---:R-:W-:Y:S01]  /*1490*/  FMUL R3, R3, UR5 ;  /* 0x0000000503037c20 */ /* 0x004fe20008400000 */
[----:B------:R-:W-:Y:S01]  /*14a0*/  USEL UR5, UR27, 0xffff, !UP0 ;  /* 0x0000ffff1b057887 */ /* 0x000fe2000c000000 */
[----:B----4-:R-:W-:Y:S01]  /*14b0*/  I2FP.F32.U32 R2, UR7 ;  /* 0x0000000700027c45 */ /* 0x010fe20008201000 */
[----:B------:R-:W2:Y:S03]  /*14c0*/  LDCU UR30, c[0x0][0xb30] ;  /* 0x00016600ff1e77ac */ /* 0x000ea60008000800 */
[----:B------:R-:W4:Y:S01]  /*14d0*/  F2I.U32.TRUNC.NTZ R3, R3 ;  /* 0x0000000300037305 */ /* 0x000f22000020f000 */
[----:B---3--:R-:W-:Y:S01]  /*14e0*/  FMUL R2, R2, UR4 ;  /* 0x0000000402027c20 */ /* 0x008fe20008400000 */
[----:B------:R-:W-:-:S02]  /*14f0*/  ULOP3.LUT UR25, UR5, 0xffff, URZ, 0xc0, !UPT ;  /* 0x0000ffff05197892 */ /* 0x000fc4000f8ec0ff */
[----:B------:R-:W-:Y:S01]  /*1500*/  UISETP.GE.AND UP2, UPT, UR19, 0x1, UPT ;  /* 0x000000011300788c */ /* 0x000fe2000bf46270 */
[----:B------:R-:W-:-:S03]  /*1510*/  UMOV UR46, UR7 ;  /* 0x00000007002e7c82 */ /* 0x000fc60008000000 */
[----:B------:R-:W3:Y:S01]  /*1520*/  F2I.U32.TRUNC.NTZ R2, R2 ;  /* 0x0000000200027305 */ /* 0x000ee2000020f000 */
[----:B------:R-:W-:Y:S01]  /*1530*/  UMOV UR45, UR29 ;  /* 0x0000001d002d7c82 */ /* 0x000fe20008000000 */
[----:B----4-:R-:W-:Y:S02]  /*1540*/  R2UR UR4, R3 ;  /* 0x00000000030472ca */ /* 0x010fe400000e0000 */
[----:B------:R-:W-:Y:S02]  /*1550*/  PRMT R3, RZ, 0x7610, R3 ;  /* 0x00007610ff037816 */ /* 0x000fe40000000003 */
[----:B---3--:R-:W-:Y:S02]  /*1560*/  R2UR UR6, R2 ;  /* 0x00000000020672ca */ /* 0x008fe400000e0000 */
[----:B------:R-:W-:-:S07]  /*1570*/  PRMT R2, RZ, 0x7610, R2 ;  /* 0x00007610ff027816 */ /* 0x000fce0000000002 */
[----:B------:R-:W-:-:S04]  /*1580*/  UIADD3 UR5, UPT, UPT, -UR4, URZ, URZ ;  /* 0x000000ff04057290 */ /* 0x000fc8000fffe1ff */
[----:B------:R-:W-:Y:S02]  /*1590*/  UIMAD UR60, UR60, UR5, UR29 ;  /* 0x000000053c3c72a4 */ /* 0x000fe4000f8e021d */
[----:B------:R-:W-:-:S04]  /*15a0*/  UIADD3 UR4, UPT, UPT, -UR6, URZ, URZ ;  /* 0x000000ff06047290 */ /* 0x000fc8000fffe1ff */
[----:B------:R-:W-:Y:S01]  /*15b0*/  UIMAD UR57, UR57, UR4, UR7 ;  /* 0x00000004393972a4 */ /* 0x000fe2000f8e0207 */
[----:B-12---:R-:W-:Y:S11]  /*15c0*/  BRA.U UP4, `(.L_x_18) ;  /* 0x00000001043c7547 */ /* 0x006ff6000b800000 */
[----:B------:R-:W-:Y:S02]  /*15d0*/  UISETP.GT.U32.AND UP0, UPT, UR60, 0x1, UPT ;  /* 0x000000013c00788c */ /* 0x000fe4000bf04070 */
[----:B------:R-:W-:Y:S02]  /*15e0*/  ULOP3.LUT UR4, UR60, 0xfffffffe, URZ, 0xc0, !UPT ;  /* 0xfffffffe3c047892 */ /* 0x000fe4000f8ec0ff */
[----:B------:R-:W-:Y:S02]  /*15f0*/  UISETP.NE.AND UP1, UPT, UR57, URZ, UP0 ;  /* 0x000000ff3900728c */ /* 0x000fe40008725270 */
[----:B------:R-:W-:Y:S02]  /*1600*/  UISETP.NE.AND UP0, UPT, UR57, 0x1, UP0 ;  /* 0x000000013900788c */ /* 0x000fe40008705270 */
[----:B------:R-:W-:Y:S02]  /*1610*/  USEL UR7, URZ, 0x1, UP1 ;  /* 0x00000001ff077887 */ /* 0x000fe40008800000 */
[----:B------:R-:W-:-:S02]  /*1620*/  USEL UR6, URZ, 0x4, UP0 ;  /* 0x00000004ff067887 */ /* 0x000fc40008000000 */
[----:B------:R-:W-:Y:S02]  /*1630*/  USEL UR5, URZ, 0x2, UP1 ;  /* 0x00000002ff057887 */ /* 0x000fe40008800000 */
[----:B------:R-:W-:Y:S02]  /*1640*/  ULEA UR4, UR57, UR4, 0x1 ;  /* 0x0000000439047291 */ /* 0x000fe4000f8e08ff */
[----:B------:R-:W-:Y:S02]  /*1650*/  USEL UR8, URZ, 0x8, UP0 ;  /* 0x00000008ff087887 */ /* 0x000fe40008000000 */
[----:B------:R-:W-:-:S03]  /*1660*/  UIADD3 UR5, UPT, UPT, UR5, UR6, UR7 ;  /* 0x0000000605057290 */ /* 0x000fc6000fffe007 */
[----:B------:R-:W-:Y:S01]  /*1670*/  UMOV UR6, 0x3 ;  /* 0x0000000300067882 */ /* 0x000fe20000000000 */
[----:B------:R-:W-:Y:S02]  /*1680*/  UIADD3 UR5, UPT, UPT, UR5, UR8, URZ ;  /* 0x0000000805057290 */ /* 0x000fe4000fffe0ff */
[----:B------:R-:W-:-:S04]  /*1690*/  USHF.L.U32 UR4, UR6, UR4, URZ ;  /* 0x0000000406047299 */ /* 0x000fc800080006ff */
[----:B------:R-:W-:Y:S02]  /*16a0*/  MOV R3, UR5 ;  /* 0x0000000500037c02 */ /* 0x000fe40008000f00 */
[----:B------:R-:W-:Y:S02]  /*16b0*/  MOV R2, UR4 ;  /* 0x0000000400027c02 */ /* 0x000fe40008000f00 */
.L_x_18:
[----:B------:R-:W-:Y:S05]  /*16c0*/  BRA.U !UP2, `(.L_x_19) ;  /* 0x000000010ad47547 */ /* 0x000fea000b800000 */
[----:B------:R-:W1:Y:S01]  /*16d0*/  LDCU.128 UR20, c[0x0][0xb10] ;  /* 0x00016200ff1477ac */ /* 0x000e620008000c00 */
[----:B------:R-:W2:Y:S01]  /*16e0*/  LDCU UR6, c[0x0][0x370] ;  /* 0x00006e00ff0677ac */ /* 0x000ea20008000800 */
[----:B------:R-:W3:Y:S01]  /*16f0*/  LDCU UR5, c[0x0][0x374] ;  /* 0x00006e80ff0577ac */ /* 0x000ee20008000800 */
[----:B------:R-:W4:Y:S01]  /*1700*/  LDCU UR26, c[0x0][0xb0c] ;  /* 0x00016180ff1a77ac */ /* 0x000f220008000800 */
[----:B------:R-:W4:Y:S01]  /*1710*/  LDCU UR4, c[0x0][0xb20] ;  /* 0x00016400ff0477ac */ /* 0x000f220008000800 */
[----:B------:R-:W4:Y:S01]  /*1720*/  LDCU.64 UR8, c[0x0][0xb28] ;  /* 0x00016500ff0877ac */ /* 0x000f220008000a00 */
[----:B-1----:R-:W-:Y:S02]  /*1730*/  UISETP.NE.AND UP0, UPT, UR22, 0x1, UPT ;  /* 0x000000011600788c */ /* 0x002fe4000bf05270 */
[----:B---3--:R-:W-:Y:S02]  /*1740*/  UIMAD.WIDE.U32 UR10, UR5, UR23, URZ ;  /* 0x00000017050a72a5 */ /* 0x008fe4000f8e00ff */
[----:B--2---:R-:W-:-:S02]  /*1750*/  UIMAD.WIDE.U32 UR12, UR6, UR20, URZ ;  /* 0x00000014060c72a5 */ /* 0x004fc4000f8e00ff */
[----:B----4-:R-:W-:Y:S02]  /*1760*/  UISETP.NE.AND UP1, UPT, UR26, 0x1, UPT ;  /* 0x000000011a00788c */ /* 0x010fe4000bf25270 */
[----:B------:R-:W-:Y:S01]  /*1770*/  UISETP.NE.AND UP2, UPT, UR19, 0x1, UPT ;  /* 0x000000011300788c */ /* 0x000fe2000bf45270 */
[----:B------:R-:W-:Y:S02]  /*1780*/  UMOV UR10, UR11 ;  /* 0x0000000b000a7c82 */ /* 0x000fe40008000000 */
[----:B------:R-:W-:Y:S01]  /*1790*/  UMOV UR12, UR13 ;  /* 0x0000000d000c7c82 */ /* 0x000fe20008000000 */
[----:B------:R-:W-:Y:S02]  /*17a0*/  @UP0 USHF.R.U32.HI UR5, URZ, UR4, UR10 ;  /* 0x00000004ff050299 */ /* 0x000fe4000801160a */
[----:B------:R-:W-:Y:S02]  /*17b0*/  UIMAD.WIDE.U32 UR16, UR46, UR23, URZ ;  /* 0x000000172e1072a5 */ /* 0x000fe4000f8e00ff */
[----:B------:R-:W-:-:S02]  /*17c0*/  UIMAD.WIDE.U32 UR10, UR5, UR8, URZ ;  /* 0x00000008050a72a5 */ /* 0x000fc4000f8e00ff */
[----:B------:R-:W-:Y:S02]  /*17d0*/  @UP1 USHF.R.U32.HI UR6, URZ, UR21, UR12 ;  /* 0x00000015ff061299 */ /* 0x000fe4000801160c */
[----:B------:R-:W-:Y:S02]  /*17e0*/  UIMAD.WIDE.U32 UR14, UR29, UR20, URZ ;  /* 0x000000141d0e72a5 */ /* 0x000fe4000f8e00ff */
[----:B------:R-:W-:Y:S01]  /*17f0*/  UIMAD.WIDE.U32 UR12, UR6, UR8, URZ ;  /* 0x00000008060c72a5 */ /* 0x000fe2000f8e00ff */
[----:B------:R-:W-:Y:S01]  /*1800*/  UMOV UR16, UR17 ;  /* 0x0000001100107c82 */ /* 0x000fe20008000000 */
[----:B------:R-:W-:Y:S01]  /*1810*/  UMOV UR10, UR11 ;  /* 0x0000000b000a7c82 */ /* 0x000fe20008000000 */
[----:B------:R-:W-:Y:S02]  /*1820*/  USHF.R.U32.HI UR16, URZ, UR4, UR16 ;  /* 0x00000004ff107299 */ /* 0x000fe40008011610 */
[----:B------:R-:W-:Y:S02]  /*1830*/  @UP2 USHF.R.U32.HI UR5, URZ, UR9, UR10 ;  /* 0x00000009ff052299 */ /* 0x000fe4000801160a */
[----:B------:R-:W-:Y:S01]  /*1840*/  UMOV UR7, UR13 ;  /* 0x0000000d00077c82 */ /* 0x000fe20008000000 */
[----:B------:R-:W-:Y:S01]  /*1850*/  UMOV UR14, UR15 ;  /* 0x0000000f000e7c82 */ /* 0x000fe20008000000 */
[----:B------:R-:W-:-:S02]  /*1860*/  @UP2 USHF.R.U32.HI UR6, URZ, UR9, UR7 ;  /* 0x00000009ff062299 */ /* 0x000fc40008011607 */
[----:B------:R-:W-:Y:S02]  /*1870*/  USHF.R.U32.HI UR14, URZ, UR21, UR14 ;  /* 0x00000015ff0e7299 */ /* 0x000fe4000801160e */
[----:B------:R-:W-:Y:S02]  /*1880*/  USEL UR4, UR46, UR16, !UP0 ;  /* 0x000000102e047287 */ /* 0x000fe4000c000000 */
[----:B------:R-:W-:Y:S02]  /*1890*/  UIMAD UR7, UR5, UR19, URZ ;  /* 0x00000013050772a4 */ /* 0x000fe4000f8e02ff */
[----:B------:R-:W-:Y:S02]  /*18a0*/  USEL UR5, UR29, UR14, !UP1 ;  /* 0x0000000e1d057287 */ /* 0x000fe4000c800000 */
[----:B------:R-:W-:Y:S02]  /*18b0*/  UIMAD UR12, UR6, UR19, URZ ;  /* 0x00000013060c72a4 */ /* 0x000fe4000f8e02ff */
[----:B------:R-:W-:-:S02]  /*18c0*/  UISETP.GE.AND UP0, UPT, UR4, UR7, UPT ;  /* 0x000000070400728c */ /* 0x000fc4000bf06270 */
[----:B------:R-:W-:Y:S02]  /*18d0*/  UIMAD.WIDE.U32 UR10, UR4, UR8, URZ ;  /* 0x00000008040a72a5 */ /* 0x000fe4000f8e00ff */
[----:B------:R-:W-:Y:S02]  /*18e0*/  UISETP.GE.OR UP0, UPT, UR5, UR12, UP0 ;  /* 0x0000000c0500728c */ /* 0x000fe40008706670 */
[----:B------:R-:W-:Y:S02]  /*18f0*/  UIMAD.WIDE.U32 UR12, UR5, UR8, URZ ;  /* 0x00000008050c72a5 */ /* 0x000fe4000f8e00ff */
[----:B------:R-:W-:Y:S01]  /*1900*/  UIADD3 UR10, UPT, UPT, -UR4, URZ, URZ ;  /* 0x000000ff040a7290 */ /* 0x000fe2000fffe1ff */
[----:B------:R-:W-:Y:S01]  /*1910*/  UMOV UR8, UR11 ;  /* 0x0000000b00087c82 */ /* 0x000fe20008000000 */
[----:B------:R-:W-:Y:S02]  /*1920*/  UIADD3 UR45, UPT, UPT, -UR5, URZ, URZ ;  /* 0x000000ff052d7290 */ /* 0x000fe4000fffe1ff */
[----:B------:R-:W-:-:S03]  /*1930*/  USHF.R.U32.HI UR8, URZ, UR9, UR8 ;  /* 0x00000009ff087299 */ /* 0x000fc60008011608 */
[----:B------:R-:W-:Y:S01]  /*1940*/  @!UP0 UMOV UR7, UR13 ;  /* 0x0000000d00078c82 */ /* 0x000fe20008000000 */
[----:B------:R-:W-:Y:S02]  /*1950*/  UIMAD UR46, UR22, UR10, UR46 ;  /* 0x0000000a162e72a4 */ /* 0x000fe4000f8e022e */
[----:B------:R-:W-:Y:S02]  /*1960*/  USEL UR8, UR4, UR8, !UP2 ;  /* 0x0000000804087287 */ /* 0x000fe4000d000000 */
[----:B------:R-:W-:Y:S02]  /*1970*/  @!UP0 USHF.R.U32.HI UR7, URZ, UR9, UR7 ;  /* 0x00000009ff078299 */ /* 0x000fe40008011607 */
[----:B------:R-:W-:Y:S02]  /*1980*/  UIADD3 UR9, UPT, UPT, -UR8, URZ, URZ ;  /* 0x000000ff08097290 */ /* 0x000fe4000fffe1ff */
[----:B------:R-:W-:Y:S02]  /*1990*/  @!UP0 USEL UR7, UR5, UR7, !UP2 ;  /* 0x0000000705078287 */ /* 0x000fe4000d000000 */
[----:B------:R-:W-:-:S02]  /*19a0*/  UIMAD UR9, UR19, UR9, UR4 ;  /* 0x00000009130972a4 */ /* 0x000fc4000f8e0204 */
[----:B------:R-:W-:Y:S02]  /*19b0*/  @!UP0 UIADD3 UR8, UPT, UPT, UR8, -UR7, URZ ;  /* 0x8000000708088290 */ /* 0x000fe4000fffe0ff */
[----:B------:R-:W-:Y:S02]  /*19c0*/  @!UP0 UIMAD UR6, UR9, UR6, UR7 ;  /* 0x00000006090682a4 */ /* 0x000fe4000f8e0207 */
[----:B------:R-:W-:Y:S02]  /*19d0*/  @!UP0 UIMAD UR4, UR8, UR19, UR5 ;  /* 0x00000013080482a4 */ /* 0x000fe4000f8e0205 */
[----:B------:R-:W-:Y:S02]  /*19e0*/  UIMAD UR45, UR26, UR45, UR29 ;  /* 0x0000002d1a2d72a4 */ /* 0x000fe4000f8e021d */
[----:B------:R-:W-:Y:S01]  /*19f0*/  UIMAD UR46, UR4, UR22, UR46 ;  /* 0x00000016042e72a4 */ /* 0x000fe2000f8e022e */
[----:B------:R-:W-:Y:S02]  /*1a00*/  @!UP0 UMOV UR5, UR6 ;  /* 0x0000000600058c82 */ /* 0x000fe40008000000 */
[----:B------:R-:W-:-:S12]  /*1a10*/  UIMAD UR45, UR5, UR26, UR45 ;  /* 0x0000001a052d72a4 */ /* 0x000fd8000f8e022d */
.L_x_19:
[----:B------:R-:W-:Y:S02]  /*1a20*/  UISETP.NE.AND UP1, UPT, UR30, 0x1, UPT ;  /* 0x000000011e00788c */ /* 0x000fe4000bf25270 */
[----:B------:R-:W-:Y:S02]  /*1a30*/  UISETP.NE.AND UP0, UPT, UR18, 0x2, UPT ;  /* 0x000000021200788c */ /* 0x000fe4000bf05270 */
[----:B------:R-:W-:Y:S02]  /*1a40*/  ULOP3.LUT UR24, UR24, 0x800, URZ, 0xc0, !UPT ;  /* 0x0000080018187892 */ /* 0x000fe4000f8ec0ff */
[----:B------:R-:W-:-:S03]  /*1a50*/  USHF.L.U32 UR21, UR31, UR25, URZ ;  /* 0x000000191f157299 */ /* 0x000fc600080006ff */
[----:B------:R-:W-:Y:S09]  /*1a60*/  BRA.U UP1, `(.L_x_20) ;  /* 0x0000000101447547 */ /* 0x000ff2000b800000 */
[----:B------:R-:W1:Y:S01]  /*1a70*/  LDCU.128 UR8, c[0x0][0xb10] ;  /* 0x00016200ff0877ac */ /* 0x000e620008000c00 */
[----:B------:R-:W2:Y:S01]  /*1a80*/  LDCU UR12, c[0x0][0xb0c] ;  /* 0x00016180ff0c77ac */ /* 0x000ea20008000800 */
[----:B------:R-:W3:Y:S01]  /*1a90*/  LDCU UR13, c[0x0][0xb20] ;  /* 0x00016400ff0d77ac */ /* 0x000ee20008000800 */
[----:B-1----:R-:W-:Y:S02]  /*1aa0*/  UIMAD.WIDE.U32 UR6, UR45, UR8, URZ ;  /* 0x000000082d0672a5 */ /* 0x002fe4000f8e00ff */
[----:B------:R-:W-:Y:S02]  /*1ab0*/  UIMAD.WIDE.U32 UR4, UR46, UR11, URZ ;  /* 0x0000000b2e0472a5 */ /* 0x000fe4000f8e00ff */
[----:B--2---:R-:W-:Y:S02]  /*1ac0*/  UISETP.NE.AND UP2, UPT, UR12, 0x1, UPT ;  /* 0x000000010c00788c */ /* 0x004fe4000bf45270 */
[----:B------:R-:W-:Y:S01]  /*1ad0*/  UISETP.NE.AND UP1, UPT, UR10, 0x1, UPT ;  /* 0x000000010a00788c */ /* 0x000fe2000bf25270 */
[----:B------:R-:W-:-:S02]  /*1ae0*/  UMOV UR6, UR7 ;  /* 0x0000000700067c82 */ /* 0x000fc40008000000 */
[----:B------:R-:W-:Y:S01]  /*1af0*/  UMOV UR4, UR5 ;  /* 0x0000000500047c82 */ /* 0x000fe20008000000 */
[----:B------:R-:W-:Y:S02]  /*1b00*/  USHF.R.U32.HI UR6, URZ, UR9, UR6 ;  /* 0x00000009ff067299 */ /* 0x000fe40008011606 */
[----:B---3--:R-:W-:Y:S02]  /*1b10*/  USHF.R.U32.HI UR4, URZ, UR13, UR4 ;  /* 0x0000000dff047299 */ /* 0x008fe40008011604 */
[----:B------:R-:W-:Y:S02]  /*1b20*/  USEL UR5, UR45, UR6, !UP2 ;  /* 0x000000062d057287 */ /* 0x000fe4000d000000 */
[----:B------:R-:W-:-:S04]  /*1b30*/  USEL UR4, UR46, UR4, !UP1 ;  /* 0x000000042e047287 */ /* 0x000fc8000c800000 */
[----:B------:R-:W-:Y:S02]  /*1b40*/  UIADD3 UR6, UPT, UPT, -UR4, UR5, URZ ;  /* 0x0000000504067290 */ /* 0x000fe4000fffe1ff */
[----:B------:R-:W-:Y:S02]  /*1b50*/  UIADD3 UR4, UPT, UPT, UR4, -UR5, URZ ;  /* 0x8000000504047290 */ /* 0x000fe4000fffe0ff */
[----:B------:R-:W-:Y:S02]  /*1b60*/  UIMAD UR46, UR6, UR10, UR46 ;  /* 0x0000000a062e72a4 */ /* 0x000fe4000f8e022e */
[----:B------:R-:W-:-:S12]  /*1b70*/  UIMAD UR45, UR4, UR12, UR45 ;  /* 0x0000000c042d72a4 */ /* 0x000fd8000f8e022d */
.L_x_20:
[----:B------:R-:W-:Y:S05]  /*1b80*/  BRA.U !UP5, `(.L_x_21) ;  /* 0x000000010d0c7547 */ /* 0x000fea000b800000 */
[----:B------:R-:W-:Y:S01]  /*1b90*/  UCGABAR_WAIT ;  /* 0x0000000000007dc7 */ /* 0x000fe20008000000 */
[----:B------:R-:W-:Y:S01]  /*1ba0*/  CCTL.IVALL ;  /* 0x00000000ff00798f */ /* 0x000fe20002000000 */
[----:B------:R-:W-:Y:S05]  /*1bb0*/  BRA `(.L_x_22) ;  /* 0x0000000000047947 */ /* 0x000fea0003800000 */
.L_x_21:
[----:B------:R-:W-:Y:S06]  /*1bc0*/  BAR.SYNC.DEFER_BLOCKING 0x0 ;  /* 0x0000000000007b1d */ /* 0x000fec0000010000 */
.L_x_22:
[----:B------:R-:W-:Y:S05]  /*1bd0*/  BRA.U UP0, `(.L_x_23) ;  /* 0x00000029001c7547 */ /* 0x000fea000b800000 */
[----:B------:R-:W1:Y:S01]  /*1be0*/  LDCU UR6, c[0x0][0x38c] ;  /* 0x00007180ff0677ac */ /* 0x000e620008000800 */
[----:B------:R-:W-:Y:S01]  /*1bf0*/  PLOP3.LUT P1, PT, PT, PT, UP3, 0x80, 0x8 ;  /* 0x000000000008781c */ /* 0x000fe20003f2f038 */
[----:B------:R-:W-:Y:S01]  /*1c00*/  IMAD.MOV.U32 R12, RZ, RZ, 0x1 ;  /* 0x00000001ff0c7424 */ /* 0x000fe200078e00ff */
[----:B------:R-:W-:Y:S01]  /*1c10*/  ISETP.NE.AND P2, PT, R0, RZ, P3 ;  /* 0x000000ff0000720c */ /* 0x000fe20001f45270 */
[----:B------:R-:W-:Y:S01]  /*1c20*/  USHF.L.U32 UR7, UR29, 0x7, URZ ;  /* 0x000000071d077899 */ /* 0x000fe200080006ff */
[----:B------:R-:W-:Y:S01]  /*1c30*/  PLOP3.LUT P1, PT, P1, PT, PT, 0x8, 0x80 ;  /* 0x000000000080781c */ /* 0x000fe20000f2e170 */
[----:B------:R-:W-:Y:S01]  /*1c40*/  USHF.L.U32 UR48, UR29, 0x5, URZ ;  /* 0x000000051d307899 */ /* 0x000fe200080006ff */
[----:B------:R-:W-:Y:S01]  /*1c50*/  CS2R R10, SRZ ;  /* 0x00000000000a7805 */ /* 0x000fe2000001ff00 */
[----:B------:R-:W-:Y:S01]  /*1c60*/  UISETP.NE.AND UP1, UPT, UR18, URZ, UPT ;  /* 0x000000ff1200728c */ /* 0x000fe2000bf25270 */
[----:B------:R-:W-:Y:S01]  /*1c70*/  IMAD.MOV.U32 R9, RZ, RZ, RZ ;  /* 0x000000ffff097224 */ /* 0x000fe200078e00ff */
[----:B------:R-:W2:Y:S01]  /*1c80*/  LDCU UR39, c[0x0][0x370] ;  /* 0x00006e00ff2777ac */ /* 0x000ea20008000800 */
[----:B------:R-:W-:Y:S01]  /*1c90*/  IMAD.MOV.U32 R8, RZ, RZ, 0x1 ;  /* 0x00000001ff087424 */ /* 0x000fe200078e00ff */
[----:B------:R-:W3:Y:S01]  /*1ca0*/  LDCU.64 UR26, c[0x0][0x348] ;  /* 0x00006900ff1a77ac */ /* 0x000ee20008000a00 */
[----:B-1----:R-:W-:-:S02]  /*1cb0*/  UIADD3 UR5, UPT, UPT, UR6, 0x1f, URZ ;  /* 0x0000001f06057890 */ /* 0x002fc4000fffe0ff */
[----:B------:R-:W-:Y:S02]  /*1cc0*/  UIADD3 UR49, UPT, UPT, UR6, 0x3e, URZ ;  /* 0x0000003e06317890 */ /* 0x000fe4000fffe0ff */
[----:B------:R-:W-:Y:S01]  /*1cd0*/  USHF.R.S32.HI UR4, URZ, 0x1f, UR5 ;  /* 0x0000001fff047899 */ /* 0x000fe20008011405 */
[----:B------:R-:W1:Y:S03]  /*1ce0*/  LDCU UR38, c[0x0][0x374] ;  /* 0x00006e80ff2677ac */ /* 0x000e660008000800 */
[----:B------:R-:W-:Y:S02]  /*1cf0*/  ULEA.HI UR4, UR4, UR5, URZ, 0x5 ;  /* 0x0000000504047291 */ /* 0x000fe4000f8f28ff */
[----:B------:R-:W-:Y:S02]  /*1d00*/  UIADD3 UR5, UPT, UPT, UR6, -0x1, URZ ;  /* 0xffffffff06057890 */ /* 0x000fe4000fffe0ff */
[----:B------:R-:W-:-:S02]  /*1d10*/  USHF.R.S32.HI UR42, URZ, 0x5, UR4 ;  /* 0x00000005ff2a7899 */ /* 0x000fc40008011404 */
[----:B------:R-:W-:Y:S02]  /*1d20*/  UISETP.GE.U32.AND UP2, UPT, UR5, -0x3f, UPT ;  /* 0xffffffc10500788c */ /* 0x000fe4000bf46070 */
[----:B------:R-:W-:Y:S02]  /*1d30*/  UISETP.LT.U32.AND UP0, UPT, UR42, 0x29, UPT ;  /* 0x000000292a00788c */ /* 0x000fe4000bf01070 */
[----:B------:R-:W-:Y:S02]  /*1d40*/  ULOP3.LUT UR5, UR7, 0x80, URZ, 0xc0, !UPT ;  /* 0x0000008007057892 */ /* 0x000fe4000f8ec0ff */
[----:B------:R-:W-:Y:S02]  /*1d50*/  USEL UR41, UR42, 0x29, UP0 ;  /* 0x000000292a297887 */ /* 0x000fe40008000000 */
[----:B------:R-:W-:Y:S02]  /*1d60*/  ULEA.HI UR44, UR24, UR5, URZ, 0x1b ;  /* 0x00000005182c7291 */ /* 0x000fe4000f8fd8ff */
[----:B------:R-:W-:-:S02]  /*1d70*/  UIADD3 UR4, UPT, UPT, UR41, -0x1, URZ ;  /* 0xffffffff29047890 */ /* 0x000fc4000fffe0ff */
[----:B------:R-:W-:Y:S02]  /*1d80*/  @UP2 UIADD3 UR4, UPT, UPT, UR41, URZ, URZ ;  /* 0x000000ff29042290 */ /* 0x000fe4000fffe0ff */
[----:B------:R-:W-:Y:S02]  /*1d90*/  ULOP3.LUT UR48, UR48, 0x20, URZ, 0xc0, !UPT ;  /* 0x0000002030307892 */ /* 0x000fe4000f8ec0ff */
[----:B------:R-:W-:Y:S02]  /*1da0*/  USEL UR25, UR34, 0x2, UP1 ;  /* 0x0000000222197887 */ /* 0x000fe40008800000 */
[----:B------:R-:W-:Y:S02]  /*1db0*/  UIADD3 UR47, UPT, UPT, UR42, -UR41, URZ ;  /* 0x800000292a2f7290 */ /* 0x000fe4000fffe0ff */
[----:B------:R-:W-:Y:S02]  /*1dc0*/  UIADD3 UR28, UPT, UPT, UR4, 0x1, URZ ;  /* 0x00000001041c7890 */ /* 0x000fe4000fffe0ff */
[----:B------:R-:W-:Y:S01]  /*1dd0*/  UIADD3 UR43, UPT, UPT, -UR4, URZ, URZ ;  /* 0x000000ff042b7290 */ /* 0x000fe2000fffe1ff */
[----:B-123--:R-:W-:-:S11]  /*1de0*/  UMOV UR5, URZ ;  /* 0x000000ff00057c82 */ /* 0x00efd60008000000 */
.L_x_43:
[----:B------:R-:W-:Y:S01]  /*1df0*/  UISETP.NE.AND UP0, UPT, UR55, URZ, UPT ;  /* 0x000000ff3700728c */ /* 0x000fe2000bf05270 */
[----:B------:R-:W1:Y:S08]  /*1e00*/  S2UR UR55, SR_CgaCtaId ;  /* 0x00000000003779c3 */ /* 0x000e700000008800 */
[----:B------:R-:W-:Y:S05]  /*1e10*/  BRA.U UP0, `(.L_x_24) ;  /* 0x0000000100347547 */ /* 0x000fea000b800000 */
[----:B------:R-:W2:Y:S01]  /*1e20*/  S2R R0, SR_CgaCtaId ;  /* 0x0000000000007919 */ /* 0x000ea20000008800 */
[----:B------:R-:W-:-:S04]  /*1e30*/  MOV R2, 0x400 ;  /* 0x0000040000027802 */ /* 0x000fc80000000f00 */
[----:B--2---:R-:W-:Y:S02]  /*1e40*/  LEA R0, R0, R2, 0x18 ;  /* 0x0000000200007211 */ /* 0x004fe400078ec0ff */
[----:B------:R-:W-:-:S03]  /*1e50*/  SHF.L.U32 R2, R8, 0x1f, RZ ;  /* 0x0000001f08027819 */ /* 0x000fc600000006ff */
[----:B------:R-:W-:-:S04]  /*1e60*/  IMAD R0, R9, 0x8, R0 ;  /* 0x0000000809007824 */ /* 0x000fc800078e0200 */
[----:B------:R-:W2:Y:S02]  /*1e70*/  SYNCS.PHASECHK.TRANS64.TRYWAIT P0, [R0+URZ+0x320], R2 ;  /* 0x00032002000075a7 */ /* 0x000ea400080011ff */
[----:B--2---:R-:W-:Y:S05]  /*1e80*/  @!P0 BRA `(.L_x_25) ;  /* 0x0000007000308947 */ /* 0x004fea0003800000 */
.L_x_151:
[----:B------:R-:W-:Y:S01]  /*1e90*/  VIADD R9, R9, 0x1 ;  /* 0x0000000109097836 */ /* 0x000fe20000000000 */
[----:B------:R2:W-:Y:S04]  /*1ea0*/  SYNCS.ARRIVE.TRANS64.A1T0 RZ, [R0+URZ+0x310], RZ ;  /* 0x000310ff00ff79a7 */ /* 0x0005e800081000ff */
[----:B------:R-:W-:-:S04]  /*1eb0*/  ISETP.NE.AND P0, PT, R9, 0x2, PT ;  /* 0x000000020900780c */ /* 0x000fc80003f05270 */
[----:B------:R-:W-:Y:S02]  /*1ec0*/  SEL R9, R9, RZ, P0 ;  /* 0x000000ff09097207 */ /* 0x000fe40000000000 */
[----:B--2---:R-:W-:-:S04]  /*1ed0*/  SEL R0, RZ, 0x1, P0 ;  /* 0x00000001ff007807 */ /* 0x004fc80000000000 */
[----:B------:R-:W-:-:S07]  /*1ee0*/  LOP3.LUT R8, R8, R0, RZ, 0x3c, !PT ;  /* 0x0000000008087212 */ /* 0x000fce00078e3cff */
.L_x_24:
[----:B------:R-:W-:Y:S01]  /*1ef0*/  UMOV UR6, 0x400 ;  /* 0x0000040000067882 */ /* 0x000fe20000000000 */
[----:B------:R-:W-:Y:S01]  /*1f00*/  SHF.L.U32 R0, R12, 0x1f, RZ ;  /* 0x0000001f0c007819 */ /* 0x000fe200000006ff */
[----:B-1----:R-:W-:Y:S02]  /*1f10*/  ULEA UR6, UR55, UR6, 0x18 ;  /* 0x0000000637067291 */ /* 0x002fe4000f8ec0ff */
[----:B------:R-:W-:Y:S02]  /*1f20*/  UISETP.GE.U32.AND UP0, UPT, UR49, 0x3f, UPT ;  /* 0x0000003f3100788c */ /* 0x000fe4000bf06070 */
[----:B------:R-:W-:Y:S02]  /*1f30*/  ULEA UR4, UR5, UR6, 0x3 ;  /* 0x0000000605047291 */ /* 0x000fe4000f8e18ff */
[----:B------:R-:W-:Y:S01]  /*1f40*/  ULEA UR11, UR46, UR48, 0x6 ;  /* 0x000000302e0b7291 */ /* 0x000fe2000f8e30ff */
[----:B------:R-:W-:-:S06]  /*1f50*/  UMOV UR7, URZ ;  /* 0x000000ff00077c82 */ /* 0x000fcc0008000000 */
[----:B------:R1:W2:Y:S01]  /*1f60*/  SYNCS.PHASECHK.TRANS64.TRYWAIT P0, [UR4+0x148], R0 ;  /* 0x00014800ff0075a7 */ /* 0x0002a20008001104 */
[----:B------:R-:W-:-:S04]  /*1f70*/  ULEA.HI UR4, UR45, UR45, URZ, 0x1 ;  /* 0x0000002d2d047291 */ /* 0x000fc8000f8f08ff */
[----:B------:R-:W-:-:S04]  /*1f80*/  USHF.L.U32 UR4, UR4, 0x7, URZ ;  /* 0x0000000704047899 */ /* 0x000fc800080006ff */
[----:B------:R-:W-:-:S04]  /*1f90*/  ULOP3.LUT UR35, UR4, 0xffffff00, URZ, 0xc0, !UPT ;  /* 0xffffff0004237892 */ /* 0x000fc8000f8ec0ff */
[----:B------:R-:W-:Y:S01]  /*1fa0*/  UIADD3 UR35, UPT, UPT, UR44, UR35, URZ ;  /* 0x000000232c237290 */ /* 0x000fe2000fffe0ff */
[----:B------:R-:W-:Y:S11]  /*1fb0*/  BRA.U !UP0, `(.L_x_26) ;  /* 0x0000000108c47547 */ /* 0x000ff6000b800000 */
[----:B------:R-:W-:Y:S01]  /*1fc0*/  UMOV UR13, UR43 ;  /* 0x0000002b000d7c82 */ /* 0x000fe20008000000 */
[----:B------:R-:W-:Y:S01]  /*1fd0*/  UMOV UR4, UR5 ;  /* 0x0000000500047c82 */ /* 0x000fe20008000000 */
[----:B------:R-:W-:-:S05]  /*1fe0*/  UMOV UR34, URZ ;  /* 0x000000ff00227c82 */ /* 0x000fca0008000000 */
.L_x_32:
[----:B------:R-:W-:Y:S01]  /*1ff0*/  ULEA UR33, UR4, UR6, 0x3 ;  /* 0x0000000604217291 */ /* 0x000fe2000f8e18ff */
[----:B--2---:R-:W-:Y:S01]  /*2000*/  @P3 MOV R2, 0x2800 ;  /* 0x0000280000023802 */ /* 0x004fe20000000f00 */
[----:B--234-:R-:W-:Y:S10]  /*2010*/  @P0 BRA `(.L_x_27) ;  /* 0x00000000000c0947 */ /* 0x01cff40003800000 */
[----:B------:R-:W-:-:S04]  /*2020*/  SHF.L.U32 R3, R12, 0x1f, RZ ;  /* 0x0000001f0c037819 */ /* 0x000fc800000006ff */
[----:B------:R-:W2:Y:S02]  /*2030*/  SYNCS.PHASECHK.TRANS64.TRYWAIT P0, [UR33+0x148], R3 ;  /* 0x00014803ff0075a7 */ /* 0x000ea40008001121 */
[----:B--2---:R-:W-:Y:S05]  /*2040*/  @!P0 BRA `(.L_x_28) ;  /* 0x0000006c00d48947 */ /* 0x004fea0003800000 */
.L_x_27:
[----:B------:R2:W-:Y:S01]  /*2050*/  @P3 SYNCS.ARRIVE.TRANS64 RZ, [UR33], R2 ;  /* 0x00000002ffff39a7 */ /* 0x0005e20008000021 */
[----:B------:R-:W-:Y:S02]  /*2060*/  ULOP3.LUT UR5, UR25, 0x2, URZ, 0xfc, !UPT ;  /* 0x0000000219057892 */ /* 0x000fe4000f8efcff */
[----:B------:R-:W-:Y:S02]  /*2070*/  UIADD3 UR13, UPT, UPT, UR13, 0x1, URZ ;  /* 0x000000010d0d7890 */ /* 0x000fe4000fffe0ff */
[----:B------:R-:W-:Y:S02]  /*2080*/  UISETP.NE.AND UP0, UPT, UR5, 0x2, UPT ;  /* 0x000000020500788c */ /* 0x000fe4000bf05270 */
[----:B------:R-:W-:-:S07]  /*2090*/  UISETP.NE.AND UP2, UPT, UR13, 0x1, UPT ;  /* 0x000000010d00788c */ /* 0x000fce000bf45270 */
[----:B------:R-:W-:Y:S05]  /*20a0*/  BRA.U UP0, `(.L_x_29) ;  /* 0x0000000100047547 */ /* 0x000fea000b800000 */
[----:B------:R-:W-:Y:S05]  /*20b0*/  BPT.TRAP 0x1 ;  /* 0x000000040000795c */ /* 0x000fea0000300000 */
.L_x_29:
[----:B------:R-:W-:Y:S04]  /*20c0*/  BSSY.RECONVERGENT B0, `(.L_x_30) ;  /* 0x0000003000007945 */ /* 0x000fe80003800200 */
[----:B------:R-:W-:Y:S05]  /*20d0*/  @!P2 BRA `(.L_x_31) ;  /* 0x000000000004a947 */ /* 0x000fea0003800000 */
[----:B------:R-:W-:Y:S05]  /*20e0*/  BPT.TRAP 0x1 ;  /* 0x000000040000795c */ /* 0x000fea0000300000 */
.L_x_31:
[----:B------:R-:W-:Y:S05]  /*20f0*/  BSYNC.RECONVERGENT B0 ;  /* 0x0000000000007941 */ /* 0x000fea0003800200 */
.L_x_30:
[----:B------:R-:W-:Y:S02]  /*2100*/  UIADD3 UR5, UPT, UPT, UR4, 0x1, URZ ;  /* 0x0000000104057890 */ /* 0x000fe4000fffe0ff */
[----:B------:R-:W-:Y:S02]  /*2110*/  ULEA UR32, UR4, UR24, 0xc ;  /* 0x0000001804207291 */ /* 0x000fe4000f8e60ff */
[----:B------:R-:W-:Y:S02]  /*2120*/  UISETP.NE.AND UP0, UPT, UR5, 0x29, UPT ;  /* 0x000000290500788c */ /* 0x000fe4000bf05270 */
[----:B------:R-:W-:Y:S02]  /*2130*/  UIADD3 UR16, UP1, UPT, UR26, 0x80, URZ ;  /* 0x000000801a107890 */ /* 0x000fe4000ff3e0ff */
[----:B------:R-:W-:Y:S02]  /*2140*/  USEL UR8, URZ, 0x1, UP0 ;  /* 0x00000001ff087887 */ /* 0x000fe40008000000 */
[----:B------:R-:W-:-:S02]  /*2150*/  USEL UR5, UR5, URZ, UP0 ;  /* 0x000000ff05057287 */ /* 0x000fc40008000000 */
[----:B------:R-:W-:Y:S02]  /*2160*/  UIADD3 UR14, UP0, UPT, UR26, 0x180, URZ ;  /* 0x000001801a0e7890 */ /* 0x000fe4000ff1e0ff */
[----:B------:R-:W-:Y:S01]  /*2170*/  LOP3.LUT R12, R12, UR8, RZ, 0x3c, !PT ;  /* 0x000000080c0c7c12 */ /* 0x000fe2000f8e3cff */
[----:B------:R-:W-:Y:S02]  /*2180*/  ULEA UR8, UR4, UR6, 0xa ;  /* 0x0000000604087291 */ /* 0x000fe4000f8e50ff */
[----:B------:R-:W-:Y:S01]  /*2190*/  ULEA UR7, UR5, UR6, 0x3 ;  /* 0x0000000605077291 */ /* 0x000fe2000f8e18ff */
[----:B-1----:R-:W-:Y:S01]  /*21a0*/  SHF.L.U32 R0, R12, 0x1f, RZ ;  /* 0x0000001f0c007819 */ /* 0x002fe200000006ff */
[----:B------:R-:W-:Y:S02]  /*21b0*/  ULOP3.LUT UR33, UR33, 0xfefffff8, URZ, 0xc0, !UPT ;  /* 0xfefffff821217892 */ /* 0x000fe4000f8ec0ff */
[----:B------:R-:W-:Y:S02]  /*21c0*/  UIADD3.X UR17, UPT, UPT, URZ, UR27, URZ, UP1, !UPT ;  /* 0x0000001bff117290 */ /* 0x000fe40008ffe4ff */
[----:B------:R-:W-:-:S02]  /*21d0*/  UIADD3 UR32, UPT, UPT, UR6, 0x4600, UR32 ;  /* 0x0000460006207890 */ /* 0x000fc4000fffe020 */
[----:B------:R-:W-:Y:S01]  /*21e0*/  UPRMT UR4, URZ, 0x5410, UR21 ;  /* 0x00005410ff047896 */ /* 0x000fe20008000015 */
[----:B------:R3:W4:Y:S01]  /*21f0*/  SYNCS.PHASECHK.TRANS64.TRYWAIT P0, [UR7+0x148], R0 ;  /* 0x00014800ff0075a7 */ /* 0x0007220008001107 */
[----:B------:R-:W-:Y:S02]  /*2200*/  UIADD3 UR8, UPT, UPT, UR8, 0x2d600, URZ ;  /* 0x0002d60008087890 */ /* 0x000fe4000fffe0ff */
[----:B------:R-:W-:Y:S01]  /*2210*/  UIADD3.X UR15, UPT, UPT, URZ, UR27, URZ, UP0, !UPT ;  /* 0x0000001bff0f7290 */ /* 0x000fe200087fe4ff */
[----:B------:R-:W-:Y:S01]  /*2220*/  UMOV UR18, 0x0 ;  /* 0x0000000000127882 */ /* 0x000fe20000000000 */
[----:B------:R-:W-:Y:S01]  /*2230*/  UMOV UR19, 0x10000000 ;  /* 0x1000000000137882 */ /* 0x000fe20000000000 */
[----:B------:R-:W-:Y:S01]  /*2240*/  UMOV UR10, UR34 ;  /* 0x00000022000a7c82 */ /* 0x000fe20008000000 */
[----:B------:R-:W-:Y:S01]  /*2250*/  UMOV UR12, UR36 ;  /* 0x00000024000c7c82 */ /* 0x000fe20008000000 */
[----:B------:R-:W-:Y:S01]  /*2260*/  UMOV UR9, UR33 ;  /* 0x0000002100097c82 */ /* 0x000fe20008000000 */
[----:B------:R1:W-:Y:S01]  /*2270*/  UTMALDG.3D.MULTICAST.2CTA [UR32], [UR16], UR4, desc[UR18] ;  /* 0x00001220100073b4 */ /* 0x0003e20008211804 */
[----:B------:R-:W-:-:S02]  /*2280*/  UMOV UR7, UR28 ;  /* 0x0000001c00077c82 */ /* 0x000fc40008000000 */
[----:B------:R3:W-:Y:S01]  /*2290*/  UTMALDG.3D.2CTA [UR8], [UR14], desc[UR18] ;  /* 0x000012080e0075b4 */ /* 0x0007e20008211000 */
[----:B-1----:R-:W-:Y:S01]  /*22a0*/  UIADD3 UR34, UPT, UPT, UR34, 0x20, URZ ;  /* 0x0000002022227890 */ /* 0x002fe2000fffe0ff */
[----:B------:R-:W-:Y:S01]  /*22b0*/  UMOV UR4, UR5 ;  /* 0x0000000500047c82 */ /* 0x000fe20008000000 */
[----:B------:R-:W-:Y:S10]  /*22c0*/  BRA.U UP2, `(.L_x_32) ;  /* 0xfffffffd02487547 */ /* 0x000ff4000b83ffff */
.L_x_26:
[----:B------:R-:W-:Y:S01]  /*22d0*/  ULEA UR4, UR5, UR6, 0x3 ;  /* 0x0000000605047291 */ /* 0x000fe2000f8e18ff */
[----:B-1-3--:R-:W-:Y:S01]  /*22e0*/  SHF.L.U32 R0, R12, 0x1f, RZ ;  /* 0x0000001f0c007819 */ /* 0x00afe200000006ff */
[----:B------:R-:W-:Y:S01]  /*22f0*/  @!P1 SYNCS.ARRIVE.TRANS64.A1T0 RZ, [UR6+0x2a8], RZ ;  /* 0x0002a8ffffff99a7 */ /* 0x000fe20008100006 */
[----:B------:R-:W-:-:S06]  /*2300*/  UISETP.GT.AND UP0, UPT, UR42, UR41, UPT ;  /* 0x000000292a00728c */ /* 0x000fcc000bf04270 */
[----:B--2-4-:R1:W2:Y:S03]  /*2310*/  SYNCS.PHASECHK.TRANS64.TRYWAIT P0, [UR4+0x148], R0 ;  /* 0x00014800ff0075a7 */ /* 0x0142a60008001104 */
[----:B------:R-:W-:Y:S05]  /*2320*/  BRA.U !UP0, `(.L_x_33) ;  /* 0x0000000108c47547 */ /* 0x000fea000b800000 */
[----:B------:R-:W-:Y:S01]  /*2330*/  UIADD3 UR13, UPT, UPT, UR47, UR7, URZ ;  /* 0x000000072f0d7290 */ /* 0x000fe2000fffe0ff */
[----:B------:R-:W-:-:S11]  /*2340*/  UMOV UR4, UR5 ;  /* 0x0000000500047c82 */ /* 0x000fd60008000000 */
.L_x_39:
[----:B------:R-:W-:Y:S01]  /*2350*/  ULEA UR17, UR4, UR6, 0x3 ;  /* 0x0000000604117291 */ /* 0x000fe2000f8e18ff */
[----:B--2---:R-:W-:Y:S01]  /*2360*/  @P3 MOV R2, 0x2800 ;  /* 0x0000280000023802 */ /* 0x004fe20000000f00 */
[----:B--2-4-:R-:W-:Y:S10]  /*2370*/  @P0 BRA `(.L_x_34) ;  /* 0x00000000000c0947 */ /* 0x014ff40003800000 */
[----:B------:R-:W-:-:S04]  /*2380*/  SHF.L.U32 R3, R12, 0x1f, RZ ;  /* 0x0000001f0c037819 */ /* 0x000fc800000006ff */
[----:B------:R-:W2:Y:S02]  /*2390*/  SYNCS.PHASECHK.TRANS64.TRYWAIT P0, [UR17+0x148], R3 ;  /* 0x00014803ff0075a7 */ /* 0x000ea40008001111 */
[----:B--2---:R-:W-:Y:S05]  /*23a0*/  @!P0 BRA `(.L_x_35) ;  /* 0x0000006c00148947 */ /* 0x004fea0003800000 */
.L_x_34:
[----:B------:R2:W-:Y:S01]  /*23b0*/  @P3 SYNCS.ARRIVE.TRANS64 RZ, [UR17], R2 ;  /* 0x00000002ffff39a7 */ /* 0x0005e20008000011 */
[----:B------:R-:W-:-:S04]  /*23c0*/  ULOP3.LUT UR5, UR25, 0x2, URZ, 0xfc, !UPT ;  /* 0x0000000219057892 */ /* 0x000fc8000f8efcff */
[----:B------:R-:W-:-:S09]  /*23d0*/  UISETP.NE.AND UP0, UPT, UR5, 0x2, UPT ;  /* 0x000000020500788c */ /* 0x000fd2000bf05270 */
[----:B------:R-:W-:Y:S05]  /*23e0*/  BRA.U UP0, `(.L_x_36) ;  /* 0x0000000100047547 */ /* 0x000fea000b800000 */
[----:B------:R-:W-:Y:S05]  /*23f0*/  BPT.TRAP 0x1 ;  /* 0x000000040000795c */ /* 0x000fea0000300000 */
.L_x_36:
[----:B------:R-:W-:Y:S04]  /*2400*/  BSSY.RECONVERGENT B0, `(.L_x_37) ;  /* 0x0000003000007945 */ /* 0x000fe80003800200 */
[----:B------:R-:W-:Y:S05]  /*2410*/  @!P2 BRA `(.L_x_38) ;  /* 0x000000000004a947 */ /* 0x000fea0003800000 */
[----:B------:R-:W-:Y:S05]  /*2420*/  BPT.TRAP 0x1 ;  /* 0x000000040000795c */ /* 0x000fea0000300000 */
.L_x_38:
[----:B------:R-:W-:Y:S05]  /*2430*/  BSYNC.RECONVERGENT B0 ;  /* 0x0000000000007941 */ /* 0x000fea0003800200 */
.L_x_37:
[----:B------:R-:W-:Y:S02]  /*2440*/  UIADD3 UR5, UPT, UPT, UR4, 0x1, URZ ;  /* 0x0000000104057890 */ /* 0x000fe4000fffe0ff */
[----:B------:R-:W-:Y:S02]  /*2450*/  ULEA UR16, UR4, UR24, 0xc ;  /* 0x0000001804107291 */ /* 0x000fe4000f8e60ff */
[----:B------:R-:W-:Y:S02]  /*2460*/  UISETP.NE.AND UP0, UPT, UR5, 0x29, UPT ;  /* 0x000000290500788c */ /* 0x000fe4000bf05270 */
[----:B------:R-:W-:Y:S02]  /*2470*/  UIADD3 UR22, UP1, UPT, UR26, 0x80, URZ ;  /* 0x000000801a167890 */ /* 0x000fe4000ff3e0ff */
[----:B------:R-:W-:Y:S02]  /*2480*/  USEL UR9, URZ, 0x1, UP0 ;  /* 0x00000001ff097887 */ /* 0x000fe40008000000 */
[----:B------:R-:W-:-:S02]  /*2490*/  USEL UR5, UR5, URZ, UP0 ;  /* 0x000000ff05057287 */ /* 0x000fc40008000000 */
[----:B------:R-:W-:Y:S02]  /*24a0*/  UIADD3 UR14, UP0, UPT, UR26, 0x180, URZ ;  /* 0x000001801a0e7890 */ /* 0x000fe4000ff1e0ff */
[----:B------:R-:W-:Y:S01]  /*24b0*/  ULEA UR8, UR5, UR6, 0x3 ;  /* 0x0000000605087291 */ /* 0x000fe2000f8e18ff */
[----:B------:R-:W-:Y:S01]  /*24c0*/  LOP3.LUT R12, R12, UR9, RZ, 0x3c, !PT ;  /* 0x000000090c0c7c12 */ /* 0x000fe2000f8e3cff */
[----:B------:R-:W-:Y:S02]  /*24d0*/  USHF.L.U32 UR18, UR7, 0x5, URZ ;  /* 0x0000000507127899 */ /* 0x000fe400080006ff */
[----:B------:R-:W-:Y:S01]  /*24e0*/  ULOP3.LUT UR17, UR17, 0xfefffff8, URZ, 0xc0, !UPT ;  /* 0xfefffff811117892 */ /* 0x000fe2000f8ec0ff */
[----:B-1----:R-:W-:Y:S01]  /*24f0*/  SHF.L.U32 R0, R12, 0x1f, RZ ;  /* 0x0000001f0c007819 */ /* 0x002fe200000006ff */
[----:B------:R-:W-:Y:S02]  /*2500*/  UIADD3 UR16, UPT, UPT, UR6, 0x4600, UR16 ;  /* 0x0000460006107890 */ /* 0x000fe4000fffe010 */
[----:B------:R-:W-:Y:S01]  /*2510*/  UIADD3.X UR23, UPT, UPT, URZ, UR27, URZ, UP1, !UPT ;  /* 0x0000001bff177290 */ /* 0x000fe20008ffe4ff */
[----:B------:R3:W4:Y:S01]  /*2520*/  SYNCS.PHASECHK.TRANS64.TRYWAIT P0, [UR8+0x148], R0 ;  /* 0x00014800ff0075a7 */ /* 0x0007220008001108 */
[----:B------:R-:W-:-:S02]  /*2530*/  ULEA UR8, UR4, UR6, 0xa ;  /* 0x0000000604087291 */ /* 0x000fc4000f8e50ff */
[----:B------:R-:W-:Y:S02]  /*2540*/  UPRMT UR4, URZ, 0x5410, UR21 ;  /* 0x00005410ff047896 */ /* 0x000fe40008000015 */
[----:B------:R-:W-:Y:S02]  /*2550*/  UIADD3 UR8, UPT, UPT, UR8, 0x2d600, URZ ;  /* 0x0002d60008087890 */ /* 0x000fe4000fffe0ff */
[----:B------:R-:W-:Y:S01]  /*2560*/  UIADD3.X UR15, UPT, UPT, URZ, UR27, URZ, UP0, !UPT ;  /* 0x0000001bff0f7290 */ /* 0x000fe200087fe4ff */
[----:B------:R-:W-:Y:S01]  /*2570*/  UMOV UR30, 0x0 ;  /* 0x00000000001e7882 */ /* 0x000fe20000000000 */
[----:B------:R-:W-:Y:S01]  /*2580*/  UMOV UR31, 0x10000000 ;  /* 0x10000000001f7882 */ /* 0x000fe20000000000 */
[----:B------:R-:W-:Y:S01]  /*2590*/  UMOV UR19, UR35 ;  /* 0x0000002300137c82 */ /* 0x000fe20008000000 */
[----:B------:R-:W-:Y:S01]  /*25a0*/  UMOV UR20, UR36 ;  /* 0x0000002400147c82 */ /* 0x000fe20008000000 */
[----:B------:R-:W-:Y:S01]  /*25b0*/  UMOV UR12, UR36 ;  /* 0x00000024000c7c82 */ /* 0x000fe20008000000 */
[----:B------:R-:W-:Y:S01]  /*25c0*/  UMOV UR9, UR17 ;  /* 0x0000001100097c82 */ /* 0x000fe20008000000 */
[----:B------:R-:W-:Y:S01]  /*25d0*/  UMOV UR10, UR18 ;  /* 0x00000012000a7c82 */ /* 0x000fe20008000000 */
[----:B------:R1:W-:Y:S01]  /*25e0*/  UTMALDG.3D.MULTICAST.2CTA [UR16], [UR22], UR4, desc[UR30] ;  /* 0x00001e10160073b4 */ /* 0x0003e20008211804 */
[----:B------:R-:W-:-:S04]  /*25f0*/  UIADD3 UR7, UPT, UPT, UR7, 0x1, URZ ;  /* 0x0000000107077890 */ /* 0x000fc8000fffe0ff */
[----:B------:R-:W-:Y:S01]  /*2600*/  UISETP.NE.AND UP0, UPT, UR7, UR13, UPT ;  /* 0x0000000d0700728c */ /* 0x000fe2000bf05270 */
[----:B------:R3:W-:Y:S01]  /*2610*/  UTMALDG.3D.2CTA [UR8], [UR14], desc[UR30] ;  /* 0x00001e080e0075b4 */ /* 0x0007e20008211000 */
[----:B-1----:R-:W-:-:S07]  /*2620*/  UMOV UR4, UR5 ;  /* 0x0000000500047c82 */ /* 0x002fce0008000000 */
[----:B---3--:R-:W-:Y:S05]  /*2630*/  BRA.U UP0, `(.L_x_39) ;  /* 0xfffffffd00447547 */ /* 0x008fea000b83ffff */
.L_x_33:
[C---:B------:R-:W-:Y:S01]  /*2640*/  LEA R3, R11.reuse, UR6, 0x3 ;  /* 0x000000060b037c11 */ /* 0x040fe2000f8e18ff */
[----:B------:R-:W-:Y:S01]  /*2650*/  NOP ;  /* 0x0000000000007918 */ /* 0x000fe20000000000 */
[----:B-1----:R-:W-:Y:S02]  /*2660*/  SHF.L.U32 R0, R10, 0x1f, RZ ;  /* 0x0000001f0a007819 */ /* 0x002fe400000006ff */
[----:B------:R-:W-:Y:S02]  /*2670*/  LEA R4, R11, UR6, 0x4 ;  /* 0x000000060b047c11 */ /* 0x000fe4000f8e20ff */
[----:B--2-4-:R-:W1:Y:S02]  /*2680*/  SYNCS.PHASECHK.TRANS64.TRYWAIT P0, [R3+URZ+0x2b0], R0 ;  /* 0x0002b000030075a7 */ /* 0x014e6400080011ff */
[----:B-1----:R-:W-:Y:S05]  /*2690*/  @!P0 BRA `(.L_x_40) ;  /* 0x0000006800708947 */ /* 0x002fea0003800000 */
.L_x_154:
[----:B------:R-:W2:Y:S01]  /*26a0*/  LDS.128 R4, [R4+0x340] ;  /* 0x0003400004047984 */ /* 0x000ea20000000c00 */
[----:B------:R-:W-:Y:S01]  /*26b0*/  UISETP.GE.AND UP0, UPT, UR40, 0x1, UPT ;  /* 0x000000012800788c */ /* 0x000fe2000bf06270 */
[----:B------:R-:W-:Y:S01]  /*26c0*/  @!PT LDS RZ, [RZ] ;  /* 0x00000000fffff984 */ /* 0x000fe20000000800 */
[----:B------:R-:W-:Y:S01]  /*26d0*/  @!PT LDS RZ, [RZ] ;  /* 0x00000000fffff984 */ /* 0x000fe20000000800 */
[----:B------:R-:W-:Y:S01]  /*26e0*/  @!PT LDS RZ, [RZ] ;  /* 0x00000000fffff984 */ /* 0x000fe20000000800 */
[----:B------:R-:W-:Y:S01]  /*26f0*/  @!PT LDS RZ, [RZ] ;  /* 0x00000000fffff984 */ /* 0x000fe20000000800 */
[----:B------:R3:W-:Y:S06]  /*2700*/  MEMBAR.ALL.CTA ;  /* 0x0000000000007992 */ /* 0x0007ec0000008000 */
[----:B---3--:R-:W3:Y:S01]  /*2710*/  FENCE.VIEW.ASYNC.S ;  /* 0x00000000000073c6 */ /* 0x008ee20000000000 */
[----:B--2---:R-:W-:-:S13]  /*2720*/  LOP3.LUT P0, RZ, R6, 0x1, RZ, 0xc0, !PT ;  /* 0x0000000106ff7812 */ /* 0x004fda000780c0ff */
[----:B---3--:R-:W-:Y:S01]  /*2730*/  VOTEU.ANY UP1, P0 ;  /* 0x0000000000ff7886 */ /* 0x008fe20000020100 */
[----:B------:R-:W-:-:S13]  /*2740*/  PLOP3.LUT P0, PT, PT, PT, UP1, 0x80, 0x8 ;  /* 0x000000000008781c */ /* 0x000fda0003f0f018 */
[----:B-1----:R-:W-:Y:S02]  /*2750*/  @P0 LOP3.LUT R0, R5, 0xffff, RZ, 0xc0, !PT ;  /* 0x0000ffff05000812 */ /* 0x002fe400078ec0ff */
[----:B------:R-:W-:Y:S02]  /*2760*/  @P0 MOV R2, R4 ;  /* 0x0000000400020202 */ /* 0x000fe40000000f00 */
[----:B------:R-:W-:Y:S01]  /*2770*/  @P0 R2UR UR7, R0 ;  /* 0x00000000000702ca */ /* 0x000fe200000e0000 */
[----:B------:R-:W-:Y:S01]  /*2780*/  VIADD R0, R3, 0x2c0 ;  /* 0x000002c003007836 */ /* 0x000fe20000000000 */
[----:B------:R-:W-:Y:S02]  /*2790*/  @P0 SHF.R.U32.HI R4, RZ, 0x10, R5 ;  /* 0x00000010ff040819 */ /* 0x000fe40000011605 */
[----:B------:R-:W-:Y:S02]  /*27a0*/  @P0 R2UR UR8, R2 ;  /* 0x00000000020802ca */ /* 0x000fe400000e0000 */
[----:B------:R-:W-:-:S02]  /*27b0*/  PRMT R0, RZ, 0x654, R0 ;  /* 0x00000654ff007816 */ /* 0x000fc40000000000 */
[----:B------:R-:W-:Y:S02]  /*27c0*/  @P0 R2UR UR4, R4 ;  /* 0x00000000040402ca */ /* 0x000fe400000e0000 */
[----:B------:R1:W-:Y:S03]  /*27d0*/  SYNCS.ARRIVE.TRANS64.RED.A1T0 RZ, [R0+URZ], RZ ;  /* 0x000000ff00ff79a7 */ /* 0x0003e600081004ff */
[----:B------:R-:W-:-:S04]  /*27e0*/  @UP1 UMOV UR29, UR7 ;  /* 0x00000007001d1c82 */ /* 0x000fc80008000000 */
[----:B------:R-:W-:-:S04]  /*27f0*/  @UP1 UMOV UR37, UR8 ;  /* 0x0000000800251c82 */ /* 0x000fc80008000000 */
[----:B------:R-:W-:Y:S01]  /*2800*/  @UP1 UMOV UR36, UR4 ;  /* 0x0000000400241c82 */ /* 0x000fe20008000000 */
[----:B------:R-:W-:Y:S05]  /*2810*/  BRA.U !UP0, `(.L_x_41) ;  /* 0x0000000108d47547 */ /* 0x000fea000b800000 */
[----:B------:R-:W2:Y:S01]  /*2820*/  LDCU.128 UR12, c[0x0][0xb10] ;  /* 0x00016200ff0c77ac */ /* 0x000ea20008000c00 */
[----:B------:R-:W3:Y:S01]  /*2830*/  LDCU UR30, c[0x0][0xb20] ;  /* 0x00016400ff1e77ac */ /* 0x000ee20008000800 */
[----:B------:R-:W4:Y:S01]  /*2840*/  LDCU UR20, c[0x0][0xb0c] ;  /* 0x00016180ff1477ac */ /* 0x000f220008000800 */
[----:B------:R-:W1:Y:S01]  /*2850*/  LDCU.64 UR10, c[0x0][0xb28] ;  /* 0x00016500ff0a77ac */ /* 0x000e620008000a00 */
[----:B------:R-:W-:Y:S02]  /*2860*/  UISETP.NE.AND UP3, UPT, UR40, 0x1, UPT ;  /* 0x000000012800788c */ /* 0x000fe4000bf65270 */
[----:B--2---:R-:W-:Y:S02]  /*2870*/  UIMAD.WIDE.U32 UR16, UR38, UR15, URZ ;  /* 0x0000000f261072a5 */ /* 0x004fe4000f8e00ff */
[----:B------:R-:W-:Y:S02]  /*2880*/  UIMAD.WIDE.U32 UR8, UR39, UR12, URZ ;  /* 0x0000000c270872a5 */ /* 0x000fe4000f8e00ff */
[----:B------:R-:W-:-:S02]  /*2890*/  UISETP.NE.AND UP0, UPT, UR14, 0x1, UPT ;  /* 0x000000010e00788c */ /* 0x000fc4000bf05270 */
[----:B------:R-:W-:Y:S01]  /*28a0*/  UIMAD.WIDE.U32 UR22, UR29, UR15, URZ ;  /* 0x0000000f1d1672a5 */ /* 0x000fe2000f8e00ff */
[----:B------:R-:W-:Y:S02]  /*28b0*/  UMOV UR16, UR17 ;  /* 0x0000001100107c82 */ /* 0x000fe40008000000 */
[----:B------:R-:W-:Y:S01]  /*28c0*/  UMOV UR8, UR9 ;  /* 0x0000000900087c82 */ /* 0x000fe20008000000 */
[----:B---3--:R-:W-:Y:S02]  /*28d0*/  USHF.R.U32.HI UR16, URZ, UR30, UR16 ;  /* 0x0000001eff107299 */ /* 0x008fe40008011610 */
[----:B----4-:R-:W-:Y:S02]  /*28e0*/  UISETP.NE.AND UP2, UPT, UR20, 0x1, UPT ;  /* 0x000000011400788c */ /* 0x010fe4000bf45270 */
[----:B------:R-:W-:Y:S02]  /*28f0*/  USHF.R.U32.HI UR8, URZ, UR13, UR8 ;  /* 0x0000000dff087299 */ /* 0x000fe40008011608 */
[----:B------:R-:W-:-:S02]  /*2900*/  USEL UR7, UR38, UR16, !UP0 ;  /* 0x0000001026077287 */ /* 0x000fc4000c000000 */
[----:B------:R-:W-:Y:S02]  /*2910*/  USEL UR8, UR39, UR8, !UP2 ;  /* 0x0000000827087287 */ /* 0x000fe4000d000000 */
[----:B-1----:R-:W-:Y:S01]  /*2920*/  UIMAD.WIDE.U32 UR16, UR7, UR10, URZ ;  /* 0x0000000a071072a5 */ /* 0x002fe2000f8e00ff */
[----:B------:R-:W-:Y:S01]  /*2930*/  UMOV UR4, UR23 ;  /* 0x0000001700047c82 */ /* 0x000fe20008000000 */
[----:B------:R-:W-:Y:S02]  /*2940*/  UIMAD.WIDE.U32 UR18, UR37, UR12, URZ ;  /* 0x0000000c251272a5 */ /* 0x000fe4000f8e00ff */
[----:B------:R-:W-:-:S03]  /*2950*/  UIMAD.WIDE.U32 UR22, UR8, UR10, URZ ;  /* 0x0000000a081672a5 */ /* 0x000fc6000f8e00ff */
[----:B------:R-:W-:Y:S01]  /*2960*/  UMOV UR16, UR17 ;  /* 0x0000001100107c82 */ /* 0x000fe20008000000 */
[----:B------:R-:W-:Y:S02]  /*2970*/  USHF.R.U32.HI UR4, URZ, UR30, UR4 ;  /* 0x0000001eff047299 */ /* 0x000fe40008011604 */
[----:B------:R-:W-:Y:S01]  /*2980*/  @UP3 USHF.R.U32.HI UR7, URZ, UR11, UR16 ;  /* 0x0000000bff073299 */ /* 0x000fe20008011610 */
[----:B------:R-:W-:Y:S01]  /*2990*/  UMOV UR18, UR19 ;  /* 0x0000001300127c82 */ /* 0x000fe20008000000 */
[----:B------:R-:W-:Y:S01]  /*29a0*/  UMOV UR22, UR23 ;  /* 0x0000001700167c82 */ /* 0x000fe20008000000 */
[----:B------:R-:W-:Y:S02]  /*29b0*/  USHF.R.U32.HI UR13, URZ, UR13, UR18 ;  /* 0x0000000dff0d7299 */ /* 0x000fe40008011612 */
[----:B------:R-:W-:Y:S02]  /*29c0*/  USEL UR4, UR29, UR4, !UP0 ;  /* 0x000000041d047287 */ /* 0x000fe4000c000000 */
[----:B------:R-:W-:-:S02]  /*29d0*/  @UP3 USHF.R.U32.HI UR8, URZ, UR11, UR22 ;  /* 0x0000000bff083299 */ /* 0x000fc40008011616 */
[----:B------:R-:W-:Y:S02]  /*29e0*/  UIMAD UR9, UR40, UR7, URZ ;  /* 0x00000007280972a4 */ /* 0x000fe4000f8e02ff */
[----:B------:R-:W-:Y:S02]  /*29f0*/  USEL UR7, UR37, UR13, !UP2 ;  /* 0x0000000d25077287 */ /* 0x000fe4000d000000 */
[----:B------:R-:W-:Y:S02]  /*2a00*/  UIMAD UR12, UR40, UR8, URZ ;  /* 0x00000008280c72a4 */ /* 0x000fe4000f8e02ff */
[----:B------:R-:W-:Y:S02]  /*2a10*/  UISETP.GE.AND UP0, UPT, UR4, UR9, UPT ;  /* 0x000000090400728c */ /* 0x000fe4000bf06270 */
[----:B------:R-:W-:Y:S02]  /*2a20*/  UIMAD.WIDE.U32 UR16, UR4, UR10, URZ ;  /* 0x0000000a041072a5 */ /* 0x000fe4000f8e00ff */
[----:B------:R-:W-:-:S02]  /*2a30*/  UISETP.GE.OR UP0, UPT, UR7, UR12, UP0 ;  /* 0x0000000c0700728c */ /* 0x000fc40008706670 */
        /* <DEDUP_REMOVED lines=19> */
.L_x_41:
[----:B------:R-:W2:Y:S02]  /*2b70*/  LDCU UR4, c[0x0][0xb30] ;  /* 0x00016600ff0477ac */ /* 0x000ea40008000800 */
[----:B--2---:R-:W-:-:S09]  /*2b80*/  UISETP.NE.AND UP0, UPT, UR4, 0x1, UPT ;  /* 0x000000010400788c */ /* 0x004fd2000bf05270 */
[----:B------:R-:W-:Y:S05]  /*2b90*/  BRA.U UP0, `(.L_x_42) ;  /* 0x0000000100447547 */ /* 0x000fea000b800000 */
[----:B------:R-:W2:Y:S01]  /*2ba0*/  LDCU.128 UR12, c[0x0][0xb10] ;  /* 0x00016200ff0c77ac */ /* 0x000ea20008000c00 */
[----:B------:R-:W3:Y:S01]  /*2bb0*/  LDCU UR16, c[0x0][0xb0c] ;  /* 0x00016180ff1077ac */ /* 0x000ee20008000800 */
[----:B------:R-:W4:Y:S01]  /*2bc0*/  LDCU UR17, c[0x0][0xb20] ;  /* 0x00016400ff1177ac */ /* 0x000f220008000800 */
[----:B--2---:R-:W-:Y:S02]  /*2bd0*/  UIMAD.WIDE.U32 UR10, UR37, UR12, URZ ;  /* 0x0000000c250a72a5 */ /* 0x004fe4000f8e00ff */
[----:B------:R-:W-:Y:S02]  /*2be0*/  UIMAD.WIDE.U32 UR8, UR29, UR15, URZ ;  /* 0x0000000f1d0872a5 */ /* 0x000fe4000f8e00ff */
[----:B---3--:R-:W-:Y:S02]  /*2bf0*/  UISETP.NE.AND UP2, UPT, UR16, 0x1, UPT ;  /* 0x000000011000788c */ /* 0x008fe4000bf45270 */
[----:B------:R-:W-:Y:S01]  /*2c00*/  UISETP.NE.AND UP0, UPT, UR14, 0x1, UPT ;  /* 0x000000010e00788c */ /* 0x000fe2000bf05270 */
[----:B------:R-:W-:-:S02]  /*2c10*/  UMOV UR7, UR11 ;  /* 0x0000000b00077c82 */ /* 0x000fc40008000000 */
[----:B------:R-:W-:Y:S01]  /*2c20*/  UMOV UR4, UR9 ;  /* 0x0000000900047c82 */ /* 0x000fe20008000000 */
[----:B------:R-:W-:Y:S02]  /*2c30*/  USHF.R.U32.HI UR7, URZ, UR13, UR7 ;  /* 0x0000000dff077299 */ /* 0x000fe40008011607 */
[----:B----4-:R-:W-:Y:S02]  /*2c40*/  USHF.R.U32.HI UR4, URZ, UR17, UR4 ;  /* 0x00000011ff047299 */ /* 0x010fe40008011604 */
[----:B------:R-:W-:Y:S02]  /*2c50*/  USEL UR7, UR37, UR7, !UP2 ;  /* 0x0000000725077287 */ /* 0x000fe4000d000000 */
[----:B------:R-:W-:-:S04]  /*2c60*/  USEL UR4, UR29, UR4, !UP0 ;  /* 0x000000041d047287 */ /* 0x000fc8000c000000 */
[----:B------:R-:W-:Y:S02]  /*2c70*/  UIADD3 UR8, UPT, UPT, UR7, -UR4, URZ ;  /* 0x8000000407087290 */ /* 0x000fe4000fffe0ff */
[----:B------:R-:W-:Y:S02]  /*2c80*/  UIADD3 UR4, UPT, UPT, -UR7, UR4, URZ ;  /* 0x0000000407047290 */ /* 0x000fe4000fffe1ff */
[----:B------:R-:W-:Y:S02]  /*2c90*/  UIMAD UR29, UR8, UR14, UR29 ;  /* 0x0000000e081d72a4 */ /* 0x000fe4000f8e021d */
[----:B------:R-:W-:-:S12]  /*2ca0*/  UIMAD UR37, UR4, UR16, UR37 ;  /* 0x00000010042572a4 */ /* 0x000fd8000f8e0225 */
.L_x_42:
[----:B------:R-:W-:Y:S01]  /*2cb0*/  VIADD R11, R11, 0x1 ;  /* 0x000000010b0b7836 */ /* 0x000fe20000000000 */
[----:B------:R-:W-:Y:S01]  /*2cc0*/  PLOP3.LUT P1, PT, PT, PT, PT, 0x80, 0x8 ;  /* 0x000000000008781c */ /* 0x000fe20003f2f070 */
[----:B------:R-:W-:Y:S02]  /*2cd0*/  UIADD3 UR45, UPT, UPT, UR37, UR60, URZ ;  /* 0x0000003c252d7290 */ /* 0x000fe4000fffe0ff */
[----:B------:R-:W-:Y:S01]  /*2ce0*/  UIADD3 UR46, UPT, UPT, UR29, UR57, URZ ;  /* 0x000000391d2e7290 */ /* 0x000fe2000fffe0ff */
[----:B------:R-:W-:-:S04]  /*2cf0*/  ISETP.NE.AND P0, PT, R11, 0x2, PT ;  /* 0x000000020b00780c */ /* 0x000fc80003f05270 */
[----:B-1----:R-:W-:Y:S02]  /*2d00*/  SEL R0, RZ, 0x1, P0 ;  /* 0x00000001ff007807 */ /* 0x002fe40000000000 */
[----:B------:R-:W-:Y:S02]  /*2d10*/  SEL R11, R11, RZ, P0 ;  /* 0x000000ff0b0b7207 */ /* 0x000fe40000000000 */
[----:B------:R-:W-:Y:S01]  /*2d20*/  LOP3.LUT R10, R10, R0, RZ, 0x3c, !PT ;  /* 0x000000000a0a7212 */ /* 0x000fe200078e3cff */
[----:B------:R-:W-:Y:S06]  /*2d30*/  BRA.U UP1, `(.L_x_43) ;  /* 0xfffffff1012c7547 */ /* 0x000fec000b83ffff */
[----:B------:R-:W-:Y:S01]  /*2d40*/  UIADD3 UR7, UPT, UPT, UR6, 0x148, URZ ;  /* 0x0000014806077890 */ /* 0x000fe2000fffe0ff */
[----:B------:R-:W-:-:S03]  /*2d50*/  SHF.L.U32 R2, R12, 0x1f, RZ ;  /* 0x0000001f0c027819 */ /* 0x000fc600000006ff */
[----:B------:R-:W-:-:S09]  /*2d60*/  ULEA UR4, UR5, UR7, 0x3 ;  /* 0x0000000705047291 */ /* 0x000fd2000f8e18ff */
[----:B------:R-:W1:Y:S02]  /*2d70*/  SYNCS.PHASECHK.TRANS64.TRYWAIT P0, [UR4], R2 ;  /* 0x00000002ff0075a7 */ /* 0x000e640008001104 */
[----:B-1----:R-:W-:Y:S05]  /*2d80*/  @!P0 BRA `(.L_x_44) ;  /* 0x0000006000c88947 */ /* 0x002fea0003800000 */
.L_x_156:
[----:B------:R-:W-:-:S04]  /*2d90*/  UIADD3 UR4, UPT, UPT, UR5, 0x1, URZ ;  /* 0x0000000105047890 */ /* 0x000fc8000fffe0ff */
[----:B------:R-:W-:-:S04]  /*2da0*/  UISETP.NE.AND UP0, UPT, UR4, 0x29, UPT ;  /* 0x000000290400788c */ /* 0x000fc8000bf05270 */
[----:B------:R-:W-:Y:S02]  /*2db0*/  USEL UR6, URZ, 0x1, UP0 ;  /* 0x00000001ff067887 */ /* 0x000fe40008000000 */
[----:B------:R-:W-:-:S04]  /*2dc0*/  USEL UR4, UR4, URZ, UP0 ;  /* 0x000000ff04047287 */ /* 0x000fc80008000000 */
[----:B------:R-:W-:Y:S01]  /*2dd0*/  ULEA UR5, UR4, UR7, 0x3 ;  /* 0x0000000704057291 */ /* 0x000fe2000f8e18ff */
[----:B-1----:R-:W-:-:S04]  /*2de0*/  LOP3.LUT R2, R12, UR6, RZ, 0x3c, !PT ;  /* 0x000000060c027c12 */ /* 0x002fc8000f8e3cff */
[----:B------:R-:W-:-:S04]  /*2df0*/  SHF.L.U32 R3, R2, 0x1f, RZ ;  /* 0x0000001f02037819 */ /* 0x000fc800000006ff */
[----:B------:R-:W1:Y:S02]  /*2e00*/  SYNCS.PHASECHK.TRANS64.TRYWAIT P0, [UR5], R3 ;  /* 0x00000003ff0075a7 */ /* 0x000e640008001105 */
[----:B-1----:R-:W-:Y:S05]  /*2e10*/  @!P0 BRA `(.L_x_45) ;  /* 0x0000006000bc8947 */ /* 0x002fea0003800000 */
.L_x_158:
[----:B------:R-:W-:-:S04]  /*2e20*/  UIADD3 UR4, UPT, UPT, UR4, 0x1, URZ ;  /* 0x0000000104047890 */ /* 0x000fc8000fffe0ff */
[----:B------:R-:W-:-:S04]  /*2e30*/  UISETP.NE.AND UP0, UPT, UR4, 0x29, UPT ;  /* 0x000000290400788c */ /* 0x000fc8000bf05270 */
[----:B------:R-:W-:Y:S02]  /*2e40*/  USEL UR6, URZ, 0x1, UP0 ;  /* 0x00000001ff067887 */ /* 0x000fe40008000000 */
[----:B------:R-:W-:-:S04]  /*2e50*/  USEL UR4, UR4, URZ, UP0 ;  /* 0x000000ff04047287 */ /* 0x000fc80008000000 */
[----:B------:R-:W-:Y:S01]  /*2e60*/  ULEA UR5, UR4, UR7, 0x3 ;  /* 0x0000000704057291 */ /* 0x000fe2000f8e18ff */
[----:B------:R-:W-:-:S04]  /*2e70*/  LOP3.LUT R2, R2, UR6, RZ, 0x3c, !PT ;  /* 0x0000000602027c12 */ /* 0x000fc8000f8e3cff */
[----:B-1----:R-:W-:-:S04]  /*2e80*/  SHF.L.U32 R3, R2, 0x1f, RZ ;  /* 0x0000001f02037819 */ /* 0x002fc800000006ff */
[----:B------:R-:W1:Y:S02]  /*2e90*/  SYNCS.PHASECHK.TRANS64.TRYWAIT P0, [UR5], R3 ;  /* 0x00000003ff0075a7 */ /* 0x000e640008001105 */
[----:B-1----:R-:W-:Y:S05]  /*2ea0*/  @!P0 BRA `(.L_x_46) ;  /* 0x0000006000b08947 */ /* 0x002fea0003800000 */
.L_x_160:
        /* <DEDUP_REMOVED lines=9> */
.L_x_162:
        /* <DEDUP_REMOVED lines=9> */
.L_x_164:
        /* <DEDUP_REMOVED lines=9> */
.L_x_166:
        /* <DEDUP_REMOVED lines=9> */
.L_x_168:
        /* <DEDUP_REMOVED lines=9> */
.L_x_170:
        /* <DEDUP_REMOVED lines=9> */
.L_x_172:
        /* <DEDUP_REMOVED lines=9> */
.L_x_174:
        /* <DEDUP_REMOVED lines=9> */
.L_x_176:
        /* <DEDUP_REMOVED lines=9> */
.L_x_178:
        /* <DEDUP_REMOVED lines=9> */
.L_x_180:
        /* <DEDUP_REMOVED lines=9> */
.L_x_182:
        /* <DEDUP_REMOVED lines=9> */
.L_x_184:
        /* <DEDUP_REMOVED lines=9> */
.L_x_186:
        /* <DEDUP_REMOVED lines=9> */
.L_x_188:
        /* <DEDUP_REMOVED lines=9> */
.L_x_190:
        /* <DEDUP_REMOVED lines=9> */
.L_x_192:
        /* <DEDUP_REMOVED lines=9> */
.L_x_194:
        /* <DEDUP_REMOVED lines=9> */
.L_x_196:
        /* <DEDUP_REMOVED lines=9> */
.L_x_198:
        /* <DEDUP_REMOVED lines=9> */
.L_x_200:
        /* <DEDUP_REMOVED lines=9> */
.L_x_202:
        /* <DEDUP_REMOVED lines=9> */
.L_x_204:
        /* <DEDUP_REMOVED lines=9> */
.L_x_206:
        /* <DEDUP_REMOVED lines=9> */
.L_x_208:
        /* <DEDUP_REMOVED lines=9> */
.L_x_210:
        /* <DEDUP_REMOVED lines=9> */
.L_x_212:
        /* <DEDUP_REMOVED lines=9> */
.L_x_214:
        /* <DEDUP_REMOVED lines=9> */
.L_x_216:
        /* <DEDUP_REMOVED lines=9> */
.L_x_218:
        /* <DEDUP_REMOVED lines=9> */
.L_x_220:
        /* <DEDUP_REMOVED lines=9> */
.L_x_222:
        /* <DEDUP_REMOVED lines=9> */
.L_x_224:
        /* <DEDUP_REMOVED lines=9> */
.L_x_226:
        /* <DEDUP_REMOVED lines=9> */
.L_x_228:
        /* <DEDUP_REMOVED lines=9> */
.L_x_230:
        /* <DEDUP_REMOVED lines=9> */
.L_x_232:
        /* <DEDUP_REMOVED lines=9> */
.L_x_234:
[----:B------:R-:W-:-:S04]  /*4380*/  UIADD3 UR4, UPT, UPT, UR4, 0x1, URZ ;  /* 0x0000000104047890 */ /* 0x000fc8000fffe0ff */
[----:B------:R-:W-:-:S04]  /*4390*/  UISETP.NE.AND UP0, UPT, UR4, 0x29, UPT ;  /* 0x000000290400788c */ /* 0x000fc8000bf05270 */
[----:B------:R-:W-:Y:S02]  /*43a0*/  USEL UR5, URZ, 0x1, UP0 ;  /* 0x00000001ff057887 */ /* 0x000fe40008000000 */
[----:B------:R-:W-:-:S04]  /*43b0*/  USEL UR4, UR4, URZ, UP0 ;  /* 0x000000ff04047287 */ /* 0x000fc80008000000 */
[----:B------:R-:W-:Y:S01]  /*43c0*/  ULEA UR4, UR4, UR7, 0x3 ;  /* 0x0000000704047291 */ /* 0x000fe2000f8e18ff */
[----:B------:R-:W-:-:S04]  /*43d0*/  LOP3.LUT R2, R2, UR5, RZ, 0x3c, !PT ;  /* 0x0000000502027c12 */ /* 0x000fc8000f8e3cff */
[----:B------:R-:W-:Y:S01]  /*43e0*/  SHF.L.U32 R2, R2, 0x1f, RZ ;  /* 0x0000001f02027819 */ /* 0x000fe200000006ff */
[----:B-1----:R-:W-:-:S07]  /*43f0*/  IMAD.U32 R0, RZ, RZ, UR4 ;  /* 0x00000004ff007e24 */ /* 0x002fce000f8e00ff */
.L_x_84:
[----:B-1----:R1:W2:Y:S02]  /*4400*/  SYNCS.PHASECHK.TRANS64.TRYWAIT P0, [R0+URZ], R2 ;  /* 0x00000002000075a7 */ /* 0x0022a400080011ff */
[----:B--2---:R-:W-:Y:S05]  /*4410*/  @!P0 NANOSLEEP.SYNCS 0x989680 ;  /* 0x009896800000895d */ /* 0x004fea0003900000 */
[----:B------:R-:W2:Y:S02]  /*4420*/  @!P0 SYNCS.PHASECHK.TRANS64 P0, [R0+URZ], R2 ;  /* 0x00000002000085a7 */ /* 0x000ea400080010ff */
[----:B--2---:R-:W-:Y:S05]  /*4430*/  @P0 EXIT ;  /* 0x000000000000094d */ /* 0x004fea0003800000 */
[----:B------:R-:W-:Y:S05]  /*4440*/  BRA `(.L_x_84) ;  /* 0xfffffffc00ec7947 */ /* 0x000fea000383ffff */
.L_x_23:
[----:B------:R-:W-:-:S04]  /*4450*/  UISETP.NE.AND UP0, UPT, UR55, URZ, UPT ;  /* 0x000000ff3700728c */ /* 0x000fc8000bf05270 */
[----:B------:R-:W-:-:S09]  /*4460*/  UISETP.NE.OR UP0, UPT, UR18, 0x1, UP0 ;  /* 0x000000011200788c */ /* 0x000fd20008705670 */
[----:B------:R-:W-:Y:S05]  /*4470*/  BRA.U UP0, `(.L_x_85) ;  /* 0x0000000500487547 */ /* 0x000fea000b800000 */
[----:B------:R-:W-:Y:S01]  /*4480*/  ISETP.GE.U32.AND P2, PT, R0, 0x4, PT ;  /* 0x000000040000780c */ /* 0x000fe20003f46070 */
[----:B------:R-:W-:Y:S01]  /*4490*/  IMAD.MOV.U32 R12, RZ, RZ, 0x1 ;  /* 0x00000001ff0c7424 */ /* 0x000fe200078e00ff */
[----:B------:R-:W-:Y:S02]  /*44a0*/  CS2R R10, SRZ ;  /* 0x00000000000a7805 */ /* 0x000fe4000001ff00 */
[----:B------:R-:W-:Y:S01]  /*44b0*/  CS2R R8, SRZ ;  /* 0x0000000000087805 */ /* 0x000fe2000001ff00 */
[----:B------:R-:W-:Y:S01]  /*44c0*/  UMOV UR6, 0x400 ;  /* 0x0000040000067882 */ /* 0x000fe20000000000 */
[----:B------:R-:W-:Y:S01]  /*44d0*/  UMOV UR5, URZ ;  /* 0x000000ff00057c82 */ /* 0x000fe20008000000 */
[----:B------:R-:W-:-:S12]  /*44e0*/  ULEA UR6, UR55, UR6, 0x18 ;  /* 0x0000000637067291 */ /* 0x000fd8000f8ec0ff */
.L_x_89:
[----:B------:R-:W-:Y:S02]  /*44f0*/  LEA R2, R8, UR6, 0x3 ;  /* 0x0000000608027c11 */ /* 0x000fe4000f8e18ff */
[----:B------:R-:W-:-:S03]  /*4500*/  SHF.L.U32 R4, R9, 0x1f, RZ ;  /* 0x0000001f09047819 */ /* 0x000fc600000006ff */
[----:B------:R-:W-:Y:S01]  /*4510*/  VIADD R5, R2, 0x320 ;  /* 0x0000032002057836 */ /* 0x000fe20000000000 */
[----:B------:R-:W1:Y:S02]  /*4520*/  SYNCS.PHASECHK.TRANS64.TRYWAIT P0, [R2+URZ+0x310], R4 ;  /* 0x00031004020075a7 */ /* 0x000e6400080011ff */
[----:B-1----:R-:W-:Y:S05]  /*4530*/  @!P0 BRA `(.L_x_86) ;  /* 0x00000058009c8947 */ /* 0x002fea0003800000 */
.L_x_235:
[----:B------:R-:W-:Y:S01]  /*4540*/  ULEA UR4, UR5, UR6, 0x3 ;  /* 0x0000000605047291 */ /* 0x000fe2000f8e18ff */
[----:B-1----:R-:W-:Y:S01]  /*4550*/  PRMT R2, RZ, 0x654, R5 ;  /* 0x00000654ff027816 */ /* 0x002fe20000000005 */
[----:B------:R-:W-:Y:S01]  /*4560*/  @!P2 IMAD.MOV.U32 R4, RZ, RZ, 0x10 ;  /* 0x00000010ff04a424 */ /* 0x000fe200078e00ff */
[----:B------:R-:W-:Y:S01]  /*4570*/  SHF.L.U32 R5, R12, 0x1f, RZ ;  /* 0x0000001f0c057819 */ /* 0x000fe200000006ff */
[----:B------:R-:W-:Y:S01]  /*4580*/  UIADD3 UR7, UPT, UPT, UR4, 0x2b0, URZ ;  /* 0x000002b004077890 */ /* 0x000fe2000fffe0ff */
[----:B------:R1:W-:Y:S05]  /*4590*/  SYNCS.ARRIVE.TRANS64.RED.A1T0 RZ, [R2+URZ], RZ ;  /* 0x000000ff02ff79a7 */ /* 0x0003ea00081004ff */
[----:B------:R-:W-:Y:S01]  /*45a0*/  IMAD.U32 R6, RZ, RZ, UR7 ;  /* 0x00000007ff067e24 */ /* 0x000fe2000f8e00ff */
[----:B------:R-:W2:Y:S04]  /*45b0*/  SYNCS.PHASECHK.TRANS64.TRYWAIT P0, [UR4+0x2c0], R5 ;  /* 0x0002c005ff0075a7 */ /* 0x000ea80008001104 */
[----:B------:R-:W-:Y:S01]  /*45c0*/  PRMT R6, R0, 0x654, R6 ;  /* 0x0000065400067816 */ /* 0x000fe20000000006 */
[----:B-12---:R-:W-:Y:S06]  /*45d0*/  @!P0 BRA `(.L_x_87) ;  /* 0x0000005800888947 */ /* 0x006fec0003800000 */
.L_x_237:
[----:B------:R-:W-:Y:S01]  /*45e0*/  ULEA UR8, UR5, UR6, 0x4 ;  /* 0x0000000605087291 */ /* 0x000fe2000f8e20ff */
[----:B------:R-:W-:Y:S01]  /*45f0*/  SEL R3, R6, R3, !P2 ;  /* 0x0000000306037207 */ /* 0x000fe20005000000 */
[----:B------:R-:W-:Y:S01]  /*4600*/  UIADD3 UR9, UPT, UPT, UR4, 0x2b0, URZ ;  /* 0x000002b004097890 */ /* 0x000fe2000fffe0ff */
[----:B-1----:R-:W-:Y:S01]  /*4610*/  LEA R2, R11, UR6, 0x3 ;  /* 0x000000060b027c11 */ /* 0x002fe2000f8e18ff */
[----:B------:R-:W-:Y:S01]  /*4620*/  UIADD3 UR8, UPT, UPT, UR8, 0x340, URZ ;  /* 0x0000034008087890 */ /* 0x000fe2000fffe0ff */
[----:B------:R1:W-:Y:S01]  /*4630*/  @!P2 SYNCS.ARRIVE.TRANS64.RED RZ, [R3+URZ], R4 ;  /* 0x0000000403ffa9a7 */ /* 0x0003e200080004ff */
[----:B------:R-:W-:Y:S01]  /*4640*/  UIADD3 UR4, UPT, UPT, UR5, 0x1, URZ ;  /* 0x0000000105047890 */ /* 0x000fe2000fffe0ff */
[----:B------:R-:W-:-:S03]  /*4650*/  VIADD R8, R8, 0x1 ;  /* 0x0000000108087836 */ /* 0x000fc60000000000 */
[----:B------:R-:W-:Y:S02]  /*4660*/  UISETP.NE.AND UP0, UPT, UR4, 0x2, UPT ;  /* 0x000000020400788c */ /* 0x000fe4000bf05270 */
[----:B------:R-:W-:Y:S01]  /*4670*/  ISETP.NE.AND P0, PT, R8, 0x2, PT ;  /* 0x000000020800780c */ /* 0x000fe20003f05270 */
[----:B------:R-:W-:Y:S06]  /*4680*/  UGETNEXTWORKID.BROADCAST [UR8], [UR9] ;  /* 0x00000000080073ca */ /* 0x000fec0008000100 */
[----:B------:R-:W-:Y:S02]  /*4690*/  USEL UR7, URZ, 0x1, UP0 ;  /* 0x00000001ff077887 */ /* 0x000fe40008000000 */
[----:B------:R-:W-:-:S04]  /*46a0*/  USEL UR5, UR4, URZ, UP0 ;  /* 0x000000ff04057287 */ /* 0x000fc80008000000 */
[----:B------:R-:W-:Y:S02]  /*46b0*/  LOP3.LUT R12, R12, UR7, RZ, 0x3c, !PT ;  /* 0x000000070c0c7c12 */ /* 0x000fe4000f8e3cff */
[----:B-1----:R-:W-:-:S04]  /*46c0*/  SHF.L.U32 R4, R10, 0x1f, RZ ;  /* 0x0000001f0a047819 */ /* 0x002fc800000006ff */
[----:B------:R-:W1:Y:S02]  /*46d0*/  SYNCS.PHASECHK.TRANS64.TRYWAIT P1, [R2+URZ+0x2b0], R4 ;  /* 0x0002b004020075a7 */ /* 0x000e6400080211ff */
[----:B-1----:R-:W-:Y:S05]  /*46e0*/  @!P1 BRA `(.L_x_88) ;  /* 0x00000058005c9947 */ /* 0x002fea0003800000 */
.L_x_238:
[C---:B-1----:R-:W-:Y:S01]  /*46f0*/  LEA R4, R11.reuse, UR6, 0x4 ;  /* 0x000000060b047c11 */ /* 0x042fe2000f8e20ff */
[----:B------:R-:W-:Y:S01]  /*4700*/  VIADD R2, R2, 0x2c0 ;  /* 0x000002c002027836 */ /* 0x000fe20000000000 */
[----:B------:R-:W-:Y:S01]  /*4710*/  SEL R8, R8, RZ, P0 ;  /* 0x000000ff08087207 */ /* 0x000fe20000000000 */
[----:B------:R-:W-:-:S03]  /*4720*/  VIADD R11, R11, 0x1 ;  /* 0x000000010b0b7836 */ /* 0x000fc60000000000 */
[----:B------:R-:W1:Y:S01]  /*4730*/  LDS.128 R4, [R4+0x340] ;  /* 0x0003400004047984 */ /* 0x000e620000000c00 */
[----:B------:R-:W-:Y:S02]  /*4740*/  PRMT R2, RZ, 0x654, R2 ;  /* 0x00000654ff027816 */ /* 0x000fe40000000002 */
[C---:B------:R-:W-:Y:S01]  /*4750*/  ISETP.NE.AND P1, PT, R11.reuse, 0x2, PT ;  /* 0x000000020b00780c */ /* 0x040fe20003f25270 */
[----:B------:R-:W-:Y:S01]  /*4760*/  @!PT LDS RZ, [RZ] ;  /* 0x00000000fffff984 */ /* 0x000fe20000000800 */
[----:B------:R-:W-:Y:S01]  /*4770*/  @!PT LDS RZ, [RZ] ;  /* 0x00000000fffff984 */ /* 0x000fe20000000800 */
[----:B------:R-:W-:Y:S01]  /*4780*/  @!PT LDS RZ, [RZ] ;  /* 0x00000000fffff984 */ /* 0x000fe20000000800 */
[----:B------:R-:W-:Y:S01]  /*4790*/  @!PT LDS RZ, [RZ] ;  /* 0x00000000fffff984 */ /* 0x000fe20000000800 */
[----:B------:R2:W-:Y:S06]  /*47a0*/  MEMBAR.ALL.CTA ;  /* 0x0000000000007992 */ /* 0x0005ec0000008000 */
[----:B--2---:R-:W2:Y:S01]  /*47b0*/  FENCE.VIEW.ASYNC.S ;  /* 0x00000000000073c6 */ /* 0x004ea20000000000 */
[----:B------:R-:W-:Y:S01]  /*47c0*/  SEL R11, R11, RZ, P1 ;  /* 0x000000ff0b0b7207 */ /* 0x000fe20000800000 */
[----:B--2---:R2:W-:Y:S01]  /*47d0*/  SYNCS.ARRIVE.TRANS64.RED.A1T0 RZ, [R2+URZ], RZ ;  /* 0x000000ff02ff79a7 */ /* 0x0045e200081004ff */
[----:B-1----:R-:W-:-:S02]  /*47e0*/  LOP3.LUT P3, RZ, R6, 0x1, RZ, 0xc0, !PT ;  /* 0x0000000106ff7812 */ /* 0x002fc4000786c0ff */
[----:B------:R-:W-:-:S04]  /*47f0*/  SEL R4, RZ, 0x1, P1 ;  /* 0x00000001ff047807 */ /* 0x000fc80000800000 */
[----:B------:R-:W-:Y:S02]  /*4800*/  LOP3.LUT R10, R10, R4, RZ, 0x3c, !PT ;  /* 0x000000040a0a7212 */ /* 0x000fe400078e3cff */
[----:B--2---:R-:W-:-:S04]  /*4810*/  SEL R2, RZ, 0x1, P0 ;  /* 0x00000001ff027807 */ /* 0x004fc80000000000 */
[----:B------:R-:W-:Y:S01]  /*4820*/  LOP3.LUT R9, R9, R2, RZ, 0x3c, !PT ;  /* 0x0000000209097212 */ /* 0x000fe200078e3cff */
[----:B------:R-:W-:Y:S06]  /*4830*/  @P3 BRA `(.L_x_89) ;  /* 0xfffffffc002c3947 */ /* 0x000fec000383ffff */
[----:B------:R-:W-:Y:S01]  /*4840*/  ULEA UR4, UR5, UR6, 0x3 ;  /* 0x0000000605047291 */ /* 0x000fe2000f8e18ff */
[----:B------:R-:W-:-:S08]  /*4850*/  SHF.L.U32 R2, R12, 0x1f, RZ ;  /* 0x0000001f0c027819 */ /* 0x000fd000000006ff */
[----:B------:R-:W1:Y:S02]  /*4860*/  SYNCS.PHASECHK.TRANS64 P0, [UR4+0x2c0], R2 ;  /* 0x0002c002ff0075a7 */ /* 0x000e640008001004 */
[----:B-1----:R-:W-:Y:S05]  /*4870*/  @P0 BRA `(.L_x_90) ;  /* 0x0000000000080947 */ /* 0x002fea0003800000 */
[----:B------:R-:W1:Y:S02]  /*4880*/  SYNCS.PHASECHK.TRANS64.TRYWAIT P0, [UR4+0x2c0], R2 ;  /* 0x0002c002ff0075a7 */ /* 0x000e640008001104 */
[----:B-1----:R-:W-:Y:S05]  /*4890*/  @!P0 BRA `(.L_x_91) ;  /* 0x0000005800048947 */ /* 0x002fea0003800000 */
.L_x_90:
[----:B------:R-:W-:-:S04]  /*48a0*/  UIADD3 UR7, UPT, UPT, UR5, 0x1, URZ ;  /* 0x0000000105077890 */ /* 0x000fc8000fffe0ff */
[----:B------:R-:W-:-:S04]  /*48b0*/  UISETP.NE.AND UP0, UPT, UR7, 0x2, UPT ;  /* 0x000000020700788c */ /* 0x000fc8000bf05270 */
[----:B------:R-:W-:Y:S02]  /*48c0*/  USEL UR8, URZ, 0x1, UP0 ;  /* 0x00000001ff087887 */ /* 0x000fe40008000000 */
[----:B------:R-:W-:-:S04]  /*48d0*/  USEL UR7, UR7, URZ, UP0 ;  /* 0x000000ff07077287 */ /* 0x000fc80008000000 */
[----:B------:R-:W-:Y:S01]  /*48e0*/  ULEA UR7, UR7, UR6, 0x3 ;  /* 0x0000000607077291 */ /* 0x000fe2000f8e18ff */
[----:B-1----:R-:W-:-:S04]  /*48f0*/  LOP3.LUT R2, R12, UR8, RZ, 0x3c, !PT ;  /* 0x000000080c027c12 */ /* 0x002fc8000f8e3cff */
[----:B------:R-:W-:-:S04]  /*4900*/  SHF.L.U32 R0, R2, 0x1f, RZ ;  /* 0x0000001f02007819 */ /* 0x000fc800000006ff */
[----:B------:R-:W1:Y:S02]  /*4910*/  SYNCS.PHASECHK.TRANS64 P0, [UR7+0x2c0], R0 ;  /* 0x0002c000ff0075a7 */ /* 0x000e640008001007 */
[----:B-1----:R-:W-:Y:S05]  /*4920*/  @P0 EXIT ;  /* 0x000000000000094d */ /* 0x002fea0003800000 */
[----:B------:R-:W-:Y:S02]  /*4930*/  SHF.L.U32 R2, R2, 0x1f, RZ ;  /* 0x0000001f02027819 */ /* 0x000fe400000006ff */
[----:B------:R-:W-:-:S07]  /*4940*/  MOV R0, UR7 ;  /* 0x0000000700007c02 */ /* 0x000fce0008000f00 */
.L_x_92:
[----:B-1----:R1:W2:Y:S02]  /*4950*/  SYNCS.PHASECHK.TRANS64.TRYWAIT P0, [R0+URZ+0x2c0], R2 ;  /* 0x0002c002000075a7 */ /* 0x0022a400080011ff */
[----:B--2---:R-:W-:Y:S05]  /*4960*/  @!P0 NANOSLEEP.SYNCS 0x989680 ;  /* 0x009896800000895d */ /* 0x004fea0003900000 */
[----:B------:R-:W2:Y:S02]  /*4970*/  @!P0 SYNCS.PHASECHK.TRANS64 P0, [R0+URZ+0x2c0], R2 ;  /* 0x0002c002000085a7 */ /* 0x000ea400080010ff */
[----:B--2---:R-:W-:Y:S05]  /*4980*/  @P0 EXIT ;  /* 0x000000000000094d */ /* 0x004fea0003800000 */
[----:B------:R-:W-:Y:S05]  /*4990*/  BRA `(.L_x_92) ;  /* 0xfffffffc00ec7947 */ /* 0x000fea000383ffff */
.L_x_85:
[----:B------:R-:W-:Y:S05]  /*49a0*/  BRA.U UP4, `(.L_x_93) ;  /* 0x0000001104847547 */ /* 0x000fea000b800000 */
[----:B------:R-:W-:Y:S01]  /*49b0*/  UMOV UR4, 0x40 ;  /* 0x0000004000047882 */ /* 0x000fe20000000000 */
[----:B------:R-:W-:Y:S01]  /*49c0*/  NOP ;  /* 0x0000000000007918 */ /* 0x000fe20000000000 */
[----:B------:R-:W-:Y:S01]  /*49d0*/  ULEA UR5, UR55, UR4, 0x18 ;  /* 0x0000000437057291 */ /* 0x000fe2000f8ec0ff */
[----:B------:R-:W-:Y:S02]  /*49e0*/  UMOV UR6, 0x400 ;  /* 0x0000040000067882 */ /* 0x000fe40000000000 */
[----:B------:R-:W-:-:S06]  /*49f0*/  ULEA UR6, UR55, UR6, 0x18 ;  /* 0x0000000637067291 */ /* 0x000fcc000f8ec0ff */
[----:B------:R-:W1:Y:S02]  /*4a00*/  LDS.U8 R0, [UR5+0x1c] ;  /* 0x00001c05ff007984 */ /* 0x000e640008000000 */
[----:B-1----:R-:W-:-:S13]  /*4a10*/  ISETP.NE.AND P0, PT, R0, RZ, PT ;  /* 0x000000ff0000720c */ /* 0x002fda0003f05270 */
[----:B------:R-:W-:Y:S05]  /*4a20*/  @P0 BRA `(.L_x_94) ;  /* 0x0000000400080947 */ /* 0x000fea0003800000 */
[----:B------:R-:W-:Y:S02]  /*4a30*/  UISETP.NE.U32.AND UP1, UPT, UR27, 0x1, UPT ;  /* 0x000000011b00788c */ /* 0x000fe4000bf25070 */
[----:B------:R-:W-:-:S07]  /*4a40*/  UIADD3 UR7, UPT, UPT, UR5, 0x8, URZ ;  /* 0x0000000805077890 */ /* 0x000fce000fffe0ff */
[----:B------:R-:W-:Y:S05]  /*4a50*/  BRA.U !UP1, `(.L_x_95) ;  /* 0x00000001099c7547 */ /* 0x000fea000b800000 */
[----:B------:R-:W-:Y:S01]  /*4a60*/  ELECT P0, URZ, PT ;  /* 0x0000000000ff782f */ /* 0x000fe20003800000 */
[----:B------:R-:W-:-:S12]  /*4a70*/  BSSY B0, `(.L_x_95) ;  /* 0x0000025000007945 */ /* 0x000fd80003800000 */
[----:B------:R-:W-:Y:S05]  /*4a80*/  @!P0 BRA `(.L_x_96) ;  /* 0x00000000008c8947 */ /* 0x000fea0003800000 */
[----:B------:R-:W-:-:S05]  /*4a90*/  UMOV UR4, 0x10 ;  /* 0x0000001000047882 */ /* 0x000fca0000000000 */
[----:B------:R-:W-:Y:S04]  /*4aa0*/  DEPBAR.LE SB1, 0x36 ;  /* 0x00009d800000791a */ /* 0x000fe80000000000 */
[----:B------:R-:W1:Y:S02]  /*4ab0*/  UTCATOMSWS.2CTA.FIND_AND_SET.ALIGN UP0, UR4, UR4 ;  /* 0x00000004000475e3 */ /* 0x000e640008200800 */
[----:B-1----:R-:W-:Y:S01]  /*4ac0*/  MOV R10, UR4 ;  /* 0x00000004000a7c02 */ /* 0x002fe20008000f00 */
[----:B------:R-:W-:Y:S06]  /*4ad0*/  BRA.U UP0, `(.L_x_97) ;  /* 0x0000000100187547 */ /* 0x000fec000b800000 */
.L_x_98:
[----:B------:R-:W-:Y:S05]  /*4ae0*/  NANOSLEEP 0x64 ;  /* 0x000000640000795d */ /* 0x000fea0003800000 */
[----:B------:R-:W-:-:S05]  /*4af0*/  UMOV UR4, 0x10 ;  /* 0x0000001000047882 */ /* 0x000fca0000000000 */
[----:B------:R-:W-:Y:S04]  /*4b00*/  DEPBAR.LE SB1, 0x36 ;  /* 0x00009d800000791a */ /* 0x000fe80000000000 */
[----:B------:R-:W1:Y:S02]  /*4b10*/  UTCATOMSWS.2CTA.FIND_AND_SET.ALIGN UP0, UR4, UR4 ;  /* 0x00000004000475e3 */ /* 0x000e640008200800 */
[----:B-1----:R-:W-:Y:S01]  /*4b20*/  MOV R10, UR4 ;  /* 0x00000004000a7c02 */ /* 0x002fe20008000f00 */
[----:B------:R-:W-:Y:S05]  /*4b30*/  BRA.U !UP0, `(.L_x_98) ;  /* 0xfffffffd08e87547 */ /* 0x000fea000b83ffff */
.L_x_97:
[----:B------:R-:W1:Y:S01]  /*4b40*/  LDS R6, [UR5+0x10] ;  /* 0x00001005ff067984 */ /* 0x000e620008000800 */
[----:B------:R-:W-:Y:S01]  /*4b50*/  IMAD.U32 R0, RZ, RZ, UR6 ;  /* 0x00000006ff007e24 */ /* 0x000fe2000f8e00ff */
[----:B------:R-:W-:-:S03]  /*4b60*/  MOV R4, UR28 ;  /* 0x0000001c00047c02 */ /* 0x000fc60008000f00 */
[----:B------:R-:W-:Y:S01]  /*4b70*/  VIADD R0, R0, 0x360 ;  /* 0x0000036000007836 */ /* 0x000fe20000000000 */
[----:B-1----:R-:W-:-:S04]  /*4b80*/  SHF.L.U32 R6, R6, 0x1f, RZ ;  /* 0x0000001f06067819 */ /* 0x002fc800000006ff */
[----:B------:R-:W1:Y:S02]  /*4b90*/  SYNCS.PHASECHK.TRANS64.TRYWAIT P0, [UR5+0x8], R6 ;  /* 0x00000806ff0075a7 */ /* 0x000e640008001105 */
[----:B-1----:R-:W-:Y:S05]  /*4ba0*/  @P0 BRA `(.L_x_99) ;  /* 0x0000000000080947 */ /* 0x002fea0003800000 */
[----:B------:R-:W1:Y:S02]  /*4bb0*/  SYNCS.PHASECHK.TRANS64.TRYWAIT P0, [UR5+0x8], R6 ;  /* 0x00000806ff0075a7 */ /* 0x000e640008001105 */
[----:B-1----:R-:W-:Y:S05]  /*4bc0*/  @!P0 BRA `(.L_x_100) ;  /* 0x0000005400508947 */ /* 0x002fea0003800000 */
.L_x_99:
[----:B------:R-:W-:Y:S01]  /*4bd0*/  PRMT R4, R4, 0x654, R0 ;  /* 0x0000065404047816 */ /* 0x000fe20000000000 */
[----:B------:R-:W-:Y:S01]  /*4be0*/  HFMA2 R0, -RZ, RZ, 0, 5.9604644775390625e-08 ;  /* 0x00000001ff007431 */ /* 0x000fe200000001ff */
[----:B------:R-:W-:Y:S01]  /*4bf0*/  UPRMT UR4, UR28, 0x654, UR7 ;  /* 0x000006541c047896 */ /* 0x000fe20008000007 */
[----:B------:R-:W-:Y:S02]  /*4c00*/  IMAD.MOV.U32 R8, RZ, RZ, 0xffff ;  /* 0x0000ffffff087424 */ /* 0x000fe400078e00ff */
[----:B-1----:R-:W-:Y:S02]  /*4c10*/  IMAD.MOV.U32 R6, RZ, RZ, 0x4 ;  /* 0x00000004ff067424 */ /* 0x002fe400078e00ff */
[----:B------:R-:W-:Y:S01]  /*4c20*/  IMAD.SHL.U32 R9, R10, 0x20, RZ ;  /* 0x000000200a097824 */ /* 0x000fe200078e00ff */
[----:B------:R-:W-:Y:S02]  /*4c30*/  MOV R5, UR4 ;  /* 0x0000000400057c02 */ /* 0x000fe40008000f00 */
[-C--:B------:R-:W-:Y:S01]  /*4c40*/  SHF.L.U32 R8, R8, R10.reuse, RZ ;  /* 0x0000000a08087219 */ /* 0x080fe200000006ff */
[----:B------:R1:W-:Y:S01]  /*4c50*/  SYNCS.ARRIVE.TRANS64.RED RZ, [UR4], R6 ;  /* 0x00000006ffff79a7 */ /* 0x0003e20008000404 */
[----:B------:R-:W-:Y:S01]  /*4c60*/  SHF.L.U32 R7, R0, R10, RZ ;  /* 0x0000000a00077219 */ /* 0x000fe200000006ff */
[----:B------:R1:W-:Y:S04]  /*4c70*/  STS [UR6+0x360], R9 ;  /* 0x00036009ff007988 */ /* 0x0003e80008000806 */
[----:B------:R1:W-:Y:S04]  /*4c80*/  STAS [R4.64], R10 ;  /* 0x0000000a04007dbd */ /* 0x0003e8000c0008ff */
[----:B------:R1:W-:Y:S04]  /*4c90*/  ATOMS.OR RZ, [UR5+0x14], R8 ;  /* 0x00001408ffff798c */ /* 0x0003e8000b000005 */
[----:B------:R1:W-:Y:S04]  /*4ca0*/  ATOMS.OR RZ, [UR5+0x18], R7 ;  /* 0x00001807ffff798c */ /* 0x0003e8000b000005 */
[----:B------:R1:W-:Y:S02]  /*4cb0*/  ATOMS.XOR RZ, [UR5+0x10], R0 ;  /* 0x00001000ffff798c */ /* 0x0003e4000b800005 */
.L_x_96:
[----:B------:R-:W-:Y:S05]  /*4cc0*/  BSYNC B0 ;  /* 0x0000000000007941 */ /* 0x000fea0003800000 */
.L_x_95:
[----:B------:R-:W-:Y:S05]  /*4cd0*/  BRA.U UP1, `(.L_x_101) ;  /* 0x00000001016c7547 */ /* 0x000fea000b800000 */
[----:B------:R-:W-:-:S03]  /*4ce0*/  UMOV UR4, 0xffffffff ;  /* 0xffffffff00047882 */ /* 0x000fc60000000000 */
[----:B------:R-:W-:Y:S05]  /*4cf0*/  BRA.DIV UR4, `(.L_x_102) ;  /* 0x00000056041c7947 */ /* 0x000fea000b800000 */
[----:B------:R-:W-:-:S13]  /*4d00*/  ELECT P0, URZ, PT ;  /* 0x0000000000ff782f */ /* 0x000fda0003800000 */
.L_x_242:
[----:B------:R-:W-:Y:S05]  /*4d10*/  @!P0 BRA `(.L_x_101) ;  /* 0x00000000005c8947 */ /* 0x000fea0003800000 */
[----:B-1----:R-:W1:Y:S02]  /*4d20*/  LDS R4, [UR5+0x10] ;  /* 0x00001005ff047984 */ /* 0x002e640008000800 */
[----:B-1----:R-:W-:-:S04]  /*4d30*/  SHF.L.U32 R4, R4, 0x1f, RZ ;  /* 0x0000001f04047819 */ /* 0x002fc800000006ff */
[----:B------:R-:W1:Y:S02]  /*4d40*/  SYNCS.PHASECHK.TRANS64.TRYWAIT P0, [UR5+0x8], R4 ;  /* 0x00000804ff0075a7 */ /* 0x000e640008001105 */
[----:B-1----:R-:W-:Y:S05]  /*4d50*/  @P0 BRA `(.L_x_103) ;  /* 0x0000000000080947 */ /* 0x002fea0003800000 */
[----:B------:R-:W1:Y:S02]  /*4d60*/  SYNCS.PHASECHK.TRANS64.TRYWAIT P0, [UR5+0x8], R4 ;  /* 0x00000804ff0075a7 */ /* 0x000e640008001105 */
[----:B-1----:R-:W-:Y:S05]  /*4d70*/  @!P0 BRA `(.L_x_104) ;  /* 0x0000005400208947 */ /* 0x002fea0003800000 */
.L_x_103:
[----:B------:R-:W2:Y:S01]  /*4d80*/  LDS R6, [UR6+0x360] ;  /* 0x00036006ff067984 */ /* 0x000ea20008000800 */
[----:B-1----:R-:W-:Y:S02]  /*4d90*/  HFMA2 R0, -RZ, RZ, 0, 5.9604644775390625e-08 ;  /* 0x00000001ff007431 */ /* 0x002fe400000001ff */
[----:B------:R-:W-:Y:S01]  /*4da0*/  IMAD.MOV.U32 R4, RZ, RZ, 0xffff ;  /* 0x0000ffffff047424 */ /* 0x000fe200078e00ff */
[----:B------:R-:W-:Y:S01]  /*4db0*/  UPRMT UR4, UR28, 0x654, UR7 ;  /* 0x000006541c047896 */ /* 0x000fe20008000007 */
[----:B--2---:R-:W-:-:S03]  /*4dc0*/  IMAD.SHL.U32 R5, R6, 0x20, RZ ;  /* 0x0000002006057824 */ /* 0x004fc600078e00ff */
[-C--:B------:R-:W-:Y:S02]  /*4dd0*/  SHF.L.U32 R4, R4, R6.reuse, RZ ;  /* 0x0000000604047219 */ /* 0x080fe400000006ff */
[----:B------:R-:W-:Y:S01]  /*4de0*/  SHF.L.U32 R6, R0, R6, RZ ;  /* 0x0000000600067219 */ /* 0x000fe200000006ff */
[----:B------:R2:W-:Y:S04]  /*4df0*/  STS [UR6+0x360], R5 ;  /* 0x00036005ff007988 */ /* 0x0005e80008000806 */
[----:B------:R2:W-:Y:S04]  /*4e00*/  ATOMS.OR RZ, [UR5+0x14], R4 ;  /* 0x00001404ffff798c */ /* 0x0005e8000b000005 */
[----:B------:R2:W-:Y:S01]  /*4e10*/  ATOMS.OR RZ, [UR5+0x18], R6 ;  /* 0x00001806ffff798c */ /* 0x0005e2000b000005 */
[----:B------:R-:W-:Y:S03]  /*4e20*/  SYNCS.ARRIVE.TRANS64.RED.A1T0 RZ, [UR4], RZ ;  /* 0x000000ffffff79a7 */ /* 0x000fe60008100404 */
[----:B------:R2:W-:Y:S01]  /*4e30*/  ATOMS.XOR RZ, [UR5+0x10], R0 ;  /* 0x00001000ffff798c */ /* 0x0005e2000b800005 */
[----:B------:R-:W-:Y:S05]  /*4e40*/  BRA `(.L_x_101) ;  /* 0x0000000000107947 */ /* 0x000fea0003800000 */
.L_x_94:
[----:B------:R-:W-:Y:S02]  /*4e50*/  MOV R0, 0xffffffff ;  /* 0xffffffff00007802 */ /* 0x000fe40000000f00 */
[----:B------:R-:W-:-:S03]  /*4e60*/  MOV R4, 0x4e90 ;  /* 0x00004e9000047802 */ /* 0x000fc60000000f00 */
[----:B------:R1:W-:Y:S04]  /*4e70*/  STS [UR6+0x360], R0 ;  /* 0x00036000ff007988 */ /* 0x0003e80008000806 */
[----:B-1---5:R-:W-:Y:S05]  /*4e80*/  CALL.REL.NOINC `($__internal_1_$__cuda_sm10x_tcgen05_guardrail_trap_phase_invalid_during_alloc) ;  /* 0x0000005800287944 */ /* 0x022fea0003c00000 */
.L_x_101:
[----:B------:R-:W-:Y:S05]  /*4e90*/  WARPSYNC.ALL ;  /* 0x0000000000007948 */ /* 0x000fea0003800000 */
[----:B------:R-:W3:Y:S01]  /*4ea0*/  S2UR UR4, SR_CgaCtaId ;  /* 0x00000000000479c3 */ /* 0x000ee20000008800 */
[----:B------:R-:W-:Y:S01]  /*4eb0*/  UMOV UR13, 0x400 ;  /* 0x00000400000d7882 */ /* 0x000fe20000000000 */
[----:B------:R-:W-:-:S06]  /*4ec0*/  NOP ;  /* 0x0000000000007918 */ /* 0x000fcc0000000000 */
[----:B------:R-:W-:Y:S06]  /*4ed0*/  BAR.ARV 0x6, 0xa0 ;  /* 0x0182800000007b1d */ /* 0x000fec0000002000 */
[----:B------:R-:W4:Y:S01]  /*4ee0*/  LDCU UR6, c[0x0][0x38c] ;  /* 0x00007180ff0677ac */ /* 0x000f220008000800 */
[----:B------:R-:W-:Y:S01]  /*4ef0*/  LOP3.LUT R3, R3, 0xffff, RZ, 0xc0, !PT ;  /* 0x0000ffff03037812 */ /* 0x000fe200078ec0ff */
[----:B-1----:R-:W-:Y:S01]  /*4f00*/  IMAD.MOV.U32 R9, RZ, RZ, 0x1 ;  /* 0x00000001ff097424 */ /* 0x002fe200078e00ff */
[----:B------:R-:W-:Y:S01]  /*4f10*/  LOP3.LUT R2, R2, 0xffff, RZ, 0xc0, !PT ;  /* 0x0000ffff02027812 */ /* 0x000fe200078ec0ff */
[----:B------:R-:W-:Y:S01]  /*4f20*/  IMAD.MOV.U32 R8, RZ, RZ, RZ ;  /* 0x000000ffff087224 */ /* 0x000fe200078e00ff */
[----:B------:R-:W-:Y:S01]  /*4f30*/  R2UR UR16, R3 ;  /* 0x00000000031072ca */ /* 0x000fe200000e0000 */
[----:B------:R-:W-:Y:S01]  /*4f40*/  UMOV UR20, URZ ;  /* 0x000000ff00147c82 */ /* 0x000fe20008000000 */
[----:B------:R-:W-:-:S02]  /*4f50*/  R2UR UR24, R2 ;  /* 0x00000000021872ca */ /* 0x000fc400000e0000 */
[----:B------:R-:W-:Y:S01]  /*4f60*/  CS2R R2, SRZ ;  /* 0x0000000000027805 */ /* 0x000fe2000001ff00 */
[----:B------:R-:W-:Y:S01]  /*4f70*/  UMOV UR10, URZ ;  /* 0x000000ff000a7c82 */ /* 0x000fe20008000000 */
[----:B---3--:R-:W-:Y:S02]  /*4f80*/  ULEA UR13, UR4, UR13, 0x18 ;  /* 0x0000000d040d7291 */ /* 0x008fe4000f8ec0ff */
[----:B------:R-:W-:Y:S02]  /*4f90*/  UISETP.NE.AND UP3, UPT, UR27, URZ, UPT ;  /* 0x000000ff1b00728c */ /* 0x000fe4000bf65270 */
[----:B------:R-:W-:Y:S02]  /*4fa0*/  UIADD3 UR5, UPT, UPT, UR13, 0x4600, URZ ;  /* 0x000046000d057890 */ /* 0x000fe4000fffe0ff */
[----:B------:R-:W-:Y:S02]  /*4fb0*/  UIADD3 UR4, UPT, UPT, UR13, 0x2d600, URZ ;  /* 0x0002d6000d047890 */ /* 0x000fe4000fffe0ff */
[----:B----4-:R-:W-:Y:S01]  /*4fc0*/  UIADD3 UR6, UPT, UPT, UR6, 0x1f, URZ ;  /* 0x0000001f06067890 */ /* 0x010fe2000fffe0ff */
[----:B--2---:R-:W1:Y:S01]  /*4fd0*/  LDS R0, [UR13+0x360] ;  /* 0x0003600dff007984 */ /* 0x004e620008000800 */
[----:B------:R-:W-:-:S02]  /*4fe0*/  USHF.R.U32.HI UR5, URZ, 0x4, UR5 ;  /* 0x00000004ff057899 */ /* 0x000fc40008011605 */
[----:B------:R-:W-:Y:S02]  /*4ff0*/  USHF.R.S32.HI UR21, URZ, 0x1f, UR6 ;  /* 0x0000001fff157899 */ /* 0x000fe40008011406 */
[----:B------:R-:W-:Y:S02]  /*5000*/  USHF.R.U32.HI UR4, URZ, 0x4, UR4 ;  /* 0x00000004ff047899 */ /* 0x000fe40008011604 */
[----:B------:R-:W-:Y:S02]  /*5010*/  ULEA.HI UR21, UR21, UR6, URZ, 0x5 ;  /* 0x0000000615157291 */ /* 0x000fe4000f8f28ff */
[----:B------:R-:W-:Y:S02]  /*5020*/  ULOP3.LUT UR5, UR5, 0x3fff, URZ, 0xc0, !UPT ;  /* 0x00003fff05057892 */ /* 0x000fe4000f8ec0ff */
[----:B------:R-:W-:Y:S02]  /*5030*/  USHF.R.S32.HI UR21, URZ, 0x5, UR21 ;  /* 0x00000005ff157899 */ /* 0x000fe40008011415 */
[----:B------:R-:W-:-:S02]  /*5040*/  ULOP3.LUT UR18, UR4, 0x3fff, URZ, 0xc0, !UPT ;  /* 0x00003fff04127892 */ /* 0x000fc4000f8ec0ff */
[----:B------:R-:W-:Y:S02]  /*5050*/  UISETP.LT.AND UP0, UPT, UR21, 0x1, UPT ;  /* 0x000000011500788c */ /* 0x000fe4000bf01270 */
[----:B------:R-:W-:Y:S02]  /*5060*/  ULOP3.LUT UR17, UR5, 0x10000, URZ, 0xfc, !UPT ;  /* 0x0001000005117892 */ /* 0x000fe4000f8efcff */
[----:B------:R-:W-:Y:S02]  /*5070*/  ULOP3.LUT UR18, UR18, 0x10000, URZ, 0xfc, !UPT ;  /* 0x0001000012127892 */ /* 0x000fe4000f8efcff */
[----:B------:R-:W-:Y:S01]  /*5080*/  USEL UR25, UR21, 0x1, !UP0 ;  /* 0x0000000115197887 */ /* 0x000fe2000c000000 */
[----:B------:R-:W-:Y:S01]  /*5090*/  UMOV UR11, URZ ;  /* 0x000000ff000b7c82 */ /* 0x000fe20008000000 */
[----:B------:R-:W-:Y:S01]  /*50a0*/  UMOV UR22, 0x0 ;  /* 0x0000000000167882 */ /* 0x000fe20000000000 */
[----:B------:R-:W-:Y:S01]  /*50b0*/  UMOV UR23, 0x101004a0 ;  /* 0x101004a000177882 */ /* 0x000fe20000000000 */
[----:B-1----:R-:W-:-:S15]  /*50c0*/  R2UR UR26, R0 ;  /* 0x00000000001a72ca */ /* 0x002fde00000e0000 */
.L_x_112:
[C---:B------:R-:W-:Y:S02]  /*50d0*/  LEA R0, R8.reuse, UR13, 0x3 ;  /* 0x0000000d08007c11 */ /* 0x040fe4000f8e18ff */
[----:B------:R-:W-:Y:S02]  /*50e0*/  SHF.L.U32 R4, R3, 0x1f, RZ ;  /* 0x0000001f03047819 */ /* 0x000fe400000006ff */
[----:B------:R-:W-:Y:S02]  /*50f0*/  LEA R5, R8, UR13, 0x4 ;  /* 0x0000000d08057c11 */ /* 0x000fe4000f8e20ff */
[----:B------:R-:W1:Y:S02]  /*5100*/  SYNCS.PHASECHK.TRANS64.TRYWAIT P0, [R0+URZ+0x2b0], R4 ;  /* 0x0002b004000075a7 */ /* 0x000e6400080011ff */
[----:B-1-3--:R-:W-:Y:S05]  /*5110*/  @!P0 BRA `(.L_x_105) ;  /* 0x0000005000508947 */ /* 0x00afea0003800000 */
.L_x_243:
[----:B-1----:R-:W1:Y:S01]  /*5120*/  LDS.128 R4, [R5+0x340] ;  /* 0x0003400005047984 */ /* 0x002e620000000c00 */
[----:B------:R-:W-:Y:S02]  /*5130*/  VIADD R0, R0, 0x2c0 ;  /* 0x000002c000007836 */ /* 0x000fe40000000000 */
[----:B------:R-:W-:Y:S01]  /*5140*/  VIADD R8, R8, 0x1 ;  /* 0x0000000108087836 */ /* 0x000fe20000000000 */
[----:B------:R-:W-:Y:S01]  /*5150*/  @!PT LDS RZ, [RZ] ;  /* 0x00000000fffff984 */ /* 0x000fe20000000800 */
[----:B------:R-:W-:Y:S01]  /*5160*/  @!PT LDS RZ, [RZ] ;  /* 0x00000000fffff984 */ /* 0x000fe20000000800 */
[----:B------:R-:W-:Y:S01]  /*5170*/  @!PT LDS RZ, [RZ] ;  /* 0x00000000fffff984 */ /* 0x000fe20000000800 */
[----:B------:R-:W-:Y:S01]  /*5180*/  @!PT LDS RZ, [RZ] ;  /* 0x00000000fffff984 */ /* 0x000fe20000000800 */
[----:B------:R2:W-:Y:S06]  /*5190*/  MEMBAR.ALL.CTA ;  /* 0x0000000000007992 */ /* 0x0005ec0000008000 */
[----:B--2---:R-:W2:Y:S01]  /*51a0*/  FENCE.VIEW.ASYNC.S ;  /* 0x00000000000073c6 */ /* 0x004ea20000000000 */
[----:B------:R-:W-:-:S04]  /*51b0*/  PRMT R0, RZ, 0x654, R0 ;  /* 0x00000654ff007816 */ /* 0x000fc80000000000 */
[----:B--2---:R2:W-:Y:S01]  /*51c0*/  SYNCS.ARRIVE.TRANS64.RED.A1T0 RZ, [R0+URZ], RZ ;  /* 0x000000ff00ff79a7 */ /* 0x0045e200081004ff */
[----:B-1----:R-:W-:Y:S01]  /*51d0*/  LOP3.LUT P1, RZ, R6, 0x1, RZ, 0xc0, !PT ;  /* 0x0000000106ff7812 */ /* 0x002fe2000782c0ff */
[----:B--2---:R-:W-:-:S12]  /*51e0*/  BRA.U UP3, `(.L_x_106) ;  /* 0x0000000103cc7547 */ /* 0x004fd8000b800000 */
[----:B------:R-:W1:Y:S01]  /*51f0*/  LDCU UR4, c[0x0][0x38c] ;  /* 0x00007180ff0477ac */ /* 0x000e620008000800 */
[----:B------:R-:W-:Y:S02]  /*5200*/  PLOP3.LUT P2, PT, PT, PT, PT, 0x80, 0x8 ;  /* 0x000000000008781c */ /* 0x000fe40003f4f070 */
[----:B------:R-:W-:Y:S01]  /*5210*/  SHF.L.U32 R4, R9, 0x1f, RZ ;  /* 0x0000001f09047819 */ /* 0x000fe200000006ff */
[----:B------:R-:W-:Y:S02]  /*5220*/  ULEA UR19, UR20, UR13, 0x3 ;  /* 0x0000000d14137291 */ /* 0x000fe4000f8e18ff */
[----:B-1----:R-:W-:-:S06]  /*5230*/  UISETP.GE.AND UP0, UPT, UR4, 0x1, UPT ;  /* 0x000000010400788c */ /* 0x002fcc000bf06270 */
[----:B------:R-:W-:-:S05]  /*5240*/  PLOP3.LUT P0, PT, PT, PT, UP0, 0x80, 0x8 ;  /* 0x000000000008781c */ /* 0x000fca0003f0f008 */
[----:B------:R-:W-:-:S08]  /*5250*/  @UP0 ULEA UR4, UR10, UR13, 0x3 ;  /* 0x0000000d0a040291 */ /* 0x000fd0000f8e18ff */
[----:B------:R-:W-:-:S04]  /*5260*/  @P0 SHF.L.U32 R0, R2, 0x1f, RZ ;  /* 0x0000001f02000819 */ /* 0x000fc800000006ff */
[----:B------:R1:W2:Y:S01]  /*5270*/  @P0 SYNCS.PHASECHK.TRANS64.TRYWAIT P2, [UR4], R0 ;  /* 0x00000000ff0005a7 */ /* 0x0002a20008041104 */
[----:B------:R-:W3:Y:S02]  /*5280*/  SYNCS.PHASECHK.TRANS64.TRYWAIT P0, [UR19+0x2f0], R4 ;  /* 0x0002f004ff0075a7 */ /* 0x000ee40008001113 */
[----:B-123--:R-:W-:Y:S05]  /*5290*/  @!P0 BRA `(.L_x_107) ;  /* 0x0000005000048947 */ /* 0x00efea0003800000 */
.L_x_245:
[----:B------:R-:W-:Y:S01]  /*52a0*/  UMOV UR14, UR11 ;  /* 0x0000000b000e7c82 */ /* 0x000fe20008000000 */
[----:B------:R-:W-:Y:S05]  /*52b0*/  BRA.U !UP0, `(.L_x_108) ;  /* 0x0000000108887547 */ /* 0x000fea000b800000 */
[----:B------:R-:W-:Y:S02]  /*52c0*/  UIADD3 UR14, UPT, UPT, UR25, UR11, URZ ;  /* 0x0000000b190e7290 */ /* 0x000fe4000fffe0ff */
[----:B------:R-:W-:Y:S02]  /*52d0*/  ULEA UR15, UR20, UR26, 0x6 ;  /* 0x0000001a140f7291 */ /* 0x000fe4000f8e30ff */
[----:B------:R-:W-:Y:S01]  /*52e0*/  UPLOP3.LUT UP2, UPT, UPT, UPT, UPT, 0x40, 0x4 ;  /* 0x000000000004789c */ /* 0x000fe20003f4e870 */
[----:B------:R-:W-:Y:S01]  /*52f0*/  UMOV UR12, UR21 ;  /* 0x00000015000c7c82 */ /* 0x000fe20008000000 */
[----:B------:R-:W-:-:S09]  /*5300*/  UMOV UR5, UR10 ;  /* 0x0000000a00057c82 */ /* 0x000fd20008000000 */
.L_x_111:
[----:B--2---:R-:W-:Y:S01]  /*5310*/  ULEA UR6, UR5, UR13, 0x3 ;  /* 0x0000000d05067291 */ /* 0x004fe2000f8e18ff */
[----:B---3--:R-:W-:Y:S11]  /*5320*/  @P2 BRA `(.L_x_109) ;  /* 0x00000000000c2947 */ /* 0x008ff60003800000 */
[----:B-1----:R-:W-:Y:S04]  /*5330*/  SHF.L.U32 R4, R2, 0x1f, RZ ;  /* 0x0000001f02047819 */ /* 0x002fe800000006ff */
[----:B------:R-:W1:Y:S02]  /*5340*/  SYNCS.PHASECHK.TRANS64.TRYWAIT P0, [UR6], R4 ;  /* 0x00000004ff0075a7 */ /* 0x000e640008001106 */
[----:B-1----:R-:W-:Y:S05]  /*5350*/  @!P0 BRA `(.L_x_110) ;  /* 0x0000004c00ec8947 */ /* 0x002fea0003800000 */
.L_x_109:
[----:B------:R-:W-:Y:S01]  /*5360*/  UISETP.NE.AND UP0, UPT, UR12, 0x1, UPT ;  /* 0x000000010c00788c */ /* 0x000fe2000bf05270 */
[----:B------:R-:W-:Y:S01]  /*5370*/  PLOP3.LUT P2, PT, PT, PT, PT, 0x80, 0x8 ;  /* 0x000000000008781c */ /* 0x000fe20003f4f070 */
[----:B------:R-:W-:Y:S02]  /*5380*/  UIADD3 UR4, UPT, UPT, UR5, 0x1, URZ ;  /* 0x0000000105047890 */ /* 0x000fe4000fffe0ff */
[----:B------:R-:W-:Y:S02]  /*5390*/  ULEA UR8, UR5, UR18, 0x6 ;  /* 0x0000001205087291 */ /* 0x000fe4000f8e30ff */
[----:B------:R-:W-:Y:S01]  /*53a0*/  UISETP.NE.AND UP1, UPT, UR4, 0x29, UPT ;  /* 0x000000290400788c */ /* 0x000fe2000bf25270 */
[----:B------:R-:W-:Y:S01]  /*53b0*/  PLOP3.LUT P0, PT, PT, PT, UP0, 0x80, 0x8 ;  /* 0x000000000008781c */ /* 0x000fe20003f0f008 */
[----:B------:R-:W-:Y:S02]  /*53c0*/  UIADD3 UR11, UPT, UPT, UR11, 0x1, URZ ;  /* 0x000000010b0b7890 */ /* 0x000fe4000fffe0ff */
[----:B------:R-:W-:Y:S02]  /*53d0*/  USEL UR7, URZ, 0x1, UP1 ;  /* 0x00000001ff077887 */ /* 0x000fe40008800000 */
[----:B------:R-:W-:Y:S01]  /*53e0*/  USEL UR10, UR4, URZ, UP1 ;  /* 0x000000ff040a7287 */ /* 0x000fe20008800000 */
[----:B------:R-:W-:Y:S01]  /*53f0*/  UMOV UR9, 0xc0004010 ;  /* 0xc000401000097882 */ /* 0x000fe20000000000 */
[----:B------:R-:W-:Y:S02]  /*5400*/  UIADD3 UR12, UPT, UPT, UR12, -0x1, URZ ;  /* 0xffffffff0c0c7890 */ /* 0x000fe4000fffe0ff */
[----:B------:R-:W-:Y:S01]  /*5410*/  LOP3.LUT R2, R2, UR7, RZ, 0x3c, !PT ;  /* 0x0000000702027c12 */ /* 0x000fe2000f8e3cff */
[----:B------:R-:W-:Y:S01]  /*5420*/  @UP0 ULEA UR4, UR10, UR13, 0x3 ;  /* 0x0000000d0a040291 */ /* 0x000fe2000f8e18ff */
[----:B------:R-:W-:Y:S02]  /*5430*/  UMOV UR7, 0xc0004010 ;  /* 0xc000401000077882 */ /* 0x000fe40000000000 */
[----:B-1----:R-:W-:Y:S01]  /*5440*/  @P0 SHF.L.U32 R0, R2, 0x1f, RZ ;  /* 0x0000001f02000819 */ /* 0x002fe200000006ff */
[----:B------:R-:W-:Y:S05]  /*5450*/  UISETP.NE.AND UP0, UPT, UR11, UR14, UPT ;  /* 0x0000000e0b00728c */ /* 0x000fea000bf05270 */
[----:B------:R2:W3:Y:S01]  /*5460*/  @P0 SYNCS.PHASECHK.TRANS64.TRYWAIT P2, [UR4], R0 ;  /* 0x00000000ff0005a7 */ /* 0x0004e20008041104 */
[----:B------:R-:W-:Y:S02]  /*5470*/  UIADD3 UR4, UPT, UPT, UR6, 0x148, URZ ;  /* 0x0000014806047890 */ /* 0x000fe4000fffe0ff */
[----:B------:R-:W-:Y:S03]  /*5480*/  ULEA UR6, UR5, UR17, 0x8 ;  /* 0x0000001105067291 */ /* 0x000fe6000f8e40ff */
[----:B------:R-:W-:Y:S06]  /*5490*/  UMOV UR5, UR10 ;  /* 0x0000000a00057c82 */ /* 0x000fec0008000000 */
[----:B------:R2:W-:Y:S01]  /*54a0*/  UTCIMMA.2CTA gdesc[UR6], gdesc[UR8], tmem[UR15], tmem[UR22], idesc[UR23], UP2 ;  /* 0x00ff1608060075ea */ /* 0x0005e2000920010f */
[----:B------:R-:W-:Y:S01]  /*54b0*/  UPLOP3.LUT UP2, UPT, UPT, UPT, UPT, 0x80, 0x8 ;  /* 0x000000000008789c */ /* 0x000fe20003f4f070 */
[----:B------:R2:W-:Y:S01]  /*54c0*/  UTCBAR.2CTA.MULTICAST [UR4], URZ, UR16 ;  /* 0x000000ff040073e9 */ /* 0x0005e20008200810 */
[----:B------:R-:W-:Y:S09]  /*54d0*/  BRA.U UP0, `(.L_x_111) ;  /* 0xfffffffd008c7547 */ /* 0x000ff2000b83ffff */
.L_x_108:
[----:B--2---:R-:W-:Y:S01]  /*54e0*/  UIADD3 UR4, UPT, UPT, UR19, 0x2d0, URZ ;  /* 0x000002d013047890 */ /* 0x004fe2000fffe0ff */
[----:B------:R-:W-:-:S08]  /*54f0*/  UMOV UR11, UR14 ;  /* 0x0000000e000b7c82 */ /* 0x000fd00008000000 */
[----:B------:R2:W-:Y:S01]  /*5500*/  UTCBAR.2CTA.MULTICAST [UR4], URZ, UR24 ;  /* 0x000000ff040073e9 */ /* 0x0005e20008200818 */
[----:B------:R-:W-:Y:S02]  /*5510*/  NOP ;  /* 0x0000000000007918 */ /* 0x000fe40000000000 */
.L_x_106:
[----:B--2---:R-:W-:Y:S01]  /*5520*/  UIADD3 UR4, UPT, UPT, UR20, 0x1, URZ ;  /* 0x0000000114047890 */ /* 0x004fe2000fffe0ff */
[----:B------:R-:W-:-:S03]  /*5530*/  ISETP.NE.AND P0, PT, R8, 0x2, PT ;  /* 0x000000020800780c */ /* 0x000fc60003f05270 */
[----:B------:R-:W-:Y:S01]  /*5540*/  UISETP.NE.AND UP0, UPT, UR4, 0x4, UPT ;  /* 0x000000040400788c */ /* 0x000fe2000bf05270 */
[----:B-1----:R-:W-:Y:S02]  /*5550*/  SEL R0, RZ, 0x1, P0 ;  /* 0x00000001ff007807 */ /* 0x002fe40000000000 */
[----:B------:R-:W-:Y:S01]  /*5560*/  SEL R8, R8, RZ, P0 ;  /* 0x000000ff08087207 */ /* 0x000fe20000000000 */
[----:B------:R-:W-:Y:S01]  /*5570*/  USEL UR5, URZ, 0x1, UP0 ;  /* 0x00000001ff057887 */ /* 0x000fe20008000000 */
[----:B------:R-:W-:Y:S01]  /*5580*/  LOP3.LUT R3, R3, R0, RZ, 0x3c, !PT ;  /* 0x0000000003037212 */ /* 0x000fe200078e3cff */
[----:B------:R-:W-:-:S04]  /*5590*/  USEL UR20, UR4, URZ, UP0 ;  /* 0x000000ff04147287 */ /* 0x000fc80008000000 */
[----:B------:R-:W-:Y:S01]  /*55a0*/  LOP3.LUT R9, R9, UR5, RZ, 0x3c, !PT ;  /* 0x0000000509097c12 */ /* 0x000fe2000f8e3cff */
[----:B------:R-:W-:Y:S07]  /*55b0*/  @P1 BRA `(.L_x_112) ;  /* 0xfffffff800c41947 */ /* 0x000fee000383ffff */
[----:B------:R-:W1:Y:S01]  /*55c0*/  S2UR UR8, SR_CgaCtaId ;  /* 0x00000000000879c3 */ /* 0x000e620000008800 */
[----:B------:R-:W-:Y:S01]  /*55d0*/  ELECT P0, URZ, PT ;  /* 0x0000000000ff782f */ /* 0x000fe20003800000 */
[----:B------:R-:W-:Y:S01]  /*55e0*/  HFMA2 R0, -RZ, RZ, 0, 5.9604644775390625e-08 ;  /* 0x00000001ff007431 */ /* 0x000fe200000001ff */
[----:B------:R-:W-:-:S05]  /*55f0*/  UMOV UR4, 0x40 ;  /* 0x0000004000047882 */ /* 0x000fca0000000000 */
[----:B------:R-:W-:Y:S01]  /*5600*/  UVIRTCOUNT.DEALLOC.SMPOOL 0x80 ;  /* 0x000000800000784c */ /* 0x000fe20000000000 */
[----:B------:R-:W-:Y:S02]  /*5610*/  UISETP.NE.AND UP1, UPT, UR27, URZ, UPT ;  /* 0x000000ff1b00728c */ /* 0x000fe4000bf25270 */
[----:B-1----:R-:W-:-:S09]  /*5620*/  ULEA UR8, UR8, UR4, 0x18 ;  /* 0x0000000408087291 */ /* 0x002fd2000f8ec0ff */
[----:B------:R1:W-:Y:S01]  /*5630*/  @P0 STS.U8 [UR8+0x1c], R0 ;  /* 0x00001c00ff000988 */ /* 0x0003e20008000008 */
[----:B------:R-:W-:Y:S05]  /*5640*/  BRA.U UP1, `(.L_x_113) ;  /* 0x0000000101a07547 */ /* 0x000fea000b800000 */
[----:B------:R-:W-:Y:S01]  /*5650*/  UIADD3 UR7, UPT, UPT, UR13, 0x2f0, URZ ;  /* 0x000002f00d077890 */ /* 0x000fe2000fffe0ff */
[----:B------:R-:W-:-:S03]  /*5660*/  SHF.L.U32 R2, R9, 0x1f, RZ ;  /* 0x0000001f09027819 */ /* 0x000fc600000006ff */
[----:B------:R-:W-:-:S09]  /*5670*/  ULEA UR4, UR20, UR7, 0x3 ;  /* 0x0000000714047291 */ /* 0x000fd2000f8e18ff */
[----:B------:R-:W2:Y:S02]  /*5680*/  SYNCS.PHASECHK.TRANS64.TRYWAIT P0, [UR4], R2 ;  /* 0x00000002ff0075a7 */ /* 0x000ea40008001104 */
[----:B--2---:R-:W-:Y:S05]  /*5690*/  @!P0 BRA `(.L_x_114) ;  /* 0x0000004c00348947 */ /* 0x004fea0003800000 */
.L_x_248:
        /* <DEDUP_REMOVED lines=9> */
.L_x_250:
        /* <DEDUP_REMOVED lines=9> */
.L_x_252:
[----:B------:R-:W-:-:S04]  /*57c0*/  UIADD3 UR4, UPT, UPT, UR4, 0x1, URZ ;  /* 0x0000000104047890 */ /* 0x000fc8000fffe0ff */
[----:B------:R-:W-:-:S04]  /*57d0*/  UISETP.NE.AND UP0, UPT, UR4, 0x4, UPT ;  /* 0x000000040400788c */ /* 0x000fc8000bf05270 */
[----:B------:R-:W-:Y:S02]  /*57e0*/  USEL UR5, URZ, 0x1, UP0 ;  /* 0x00000001ff057887 */ /* 0x000fe40008000000 */
[----:B------:R-:W-:-:S04]  /*57f0*/  USEL UR4, UR4, URZ, UP0 ;  /* 0x000000ff04047287 */ /* 0x000fc80008000000 */
[----:B------:R-:W-:Y:S01]  /*5800*/  ULEA UR4, UR4, UR7, 0x3 ;  /* 0x0000000704047291 */ /* 0x000fe2000f8e18ff */
[----:B------:R-:W-:-:S04]  /*5810*/  LOP3.LUT R2, R2, UR5, RZ, 0x3c, !PT ;  /* 0x0000000502027c12 */ /* 0x000fc8000f8e3cff */
[----:B------:R-:W-:Y:S01]  /*5820*/  SHF.L.U32 R2, R2, 0x1f, RZ ;  /* 0x0000001f02027819 */ /* 0x000fe200000006ff */
[----:B-1----:R-:W-:-:S04]  /*5830*/  IMAD.U32 R0, RZ, RZ, UR4 ;  /* 0x00000004ff007e24 */ /* 0x002fc8000f8e00ff */
[----:B------:R1:W2:Y:S03]  /*5840*/  SYNCS.PHASECHK.TRANS64.TRYWAIT P0, [R0+URZ], R2 ;  /* 0x00000002000075a7 */ /* 0x0002a600080011ff */
[----:B--2---:R-:W-:Y:S05]  /*5850*/  @!P0 NANOSLEEP.SYNCS 0x989680 ;  /* 0x009896800000895d */ /* 0x004fea0003900000 */
[----:B------:R-:W2:Y:S02]  /*5860*/  @!P0 SYNCS.PHASECHK.TRANS64 P0, [R0+URZ], R2 ;  /* 0x00000002000085a7 */ /* 0x000ea400080010ff */
[----:B--2---:R-:W-:Y:S05]  /*5870*/  @P0 BRA `(.L_x_117) ;  /* 0x0000000000200947 */ /* 0x004fea0003800000 */
.L_x_118:
[----:B--2---:R2:W4:Y:S02]  /*5880*/  SYNCS.PHASECHK.TRANS64.TRYWAIT P0, [R0+URZ], R2 ;  /* 0x00000002000075a7 */ /* 0x00452400080011ff */
[----:B----4-:R-:W-:Y:S05]  /*5890*/  @!P0 NANOSLEEP.SYNCS 0x989680 ;  /* 0x009896800000895d */ /* 0x010fea0003900000 */
[----:B------:R-:W4:Y:S02]  /*58a0*/  @!P0 SYNCS.PHASECHK.TRANS64 P0, [R0+URZ], R2 ;  /* 0x00000002000085a7 */ /* 0x000f2400080010ff */
[----:B----4-:R-:W-:Y:S05]  /*58b0*/  @!P0 BRA `(.L_x_118) ;  /* 0xfffffffc00f08947 */ /* 0x010fea000383ffff */
[----:B------:R-:W-:Y:S05]  /*58c0*/  BRA `(.L_x_117) ;  /* 0x00000000000c7947 */ /* 0x000fea0003800000 */
.L_x_113:
[----:B------:R-:W-:-:S04]  /*58d0*/  UIADD3 UR4, UPT, UPT, UR13, 0x330, URZ ;  /* 0x000003300d047890 */ /* 0x000fc8000fffe0ff */
[----:B------:R-:W-:-:S09]  /*58e0*/  UPRMT UR4, UR28, 0x654, UR4 ;  /* 0x000006541c047896 */ /* 0x000fd20008000004 */
[----:B------:R-:W-:Y:S03]  /*58f0*/  SYNCS.ARRIVE.TRANS64.RED.A1T0 RZ, [UR4], RZ ;  /* 0x000000ffffff79a7 */ /* 0x000fe60008100404 */
.L_x_117:
[----:B-12---:R-:W-:Y:S01]  /*5900*/  SHF.L.U32 R2, RZ, 0x1f, RZ ;  /* 0x0000001fff027819 */ /* 0x006fe200000006ff */
[----:B------:R-:W-:Y:S01]  /*5910*/  UIADD3 UR4, UPT, UPT, UR13, 0x330, URZ ;  /* 0x000003300d047890 */ /* 0x000fe2000fffe0ff */
[----:B------:R-:W-:Y:S02]  /*5920*/  PLOP3.LUT P0, PT, PT, PT, UP1, 0x80, 0x8 ;  /* 0x000000000008781c */ /* 0x000fe40003f0f018 */
[----:B------:R-:W1:Y:S02]  /*5930*/  SYNCS.PHASECHK.TRANS64.TRYWAIT P1, [UR13+0x330], R2 ;  /* 0x00033002ff0075a7 */ /* 0x000e64000802110d */
[----:B-1----:R-:W-:Y:S09]  /*5940*/  @!P1 BRA `(.L_x_119) ;  /* 0x0000004800d09947 */ /* 0x002ff20003800000 */
.L_x_254:
[----:B------:R-:W-:Y:S01]  /*5950*/  @!UP1 UPRMT UR4, UR28, 0x654, UR4 ;  /* 0x000006541c049896 */ /* 0x000fe20008000004 */
[----:B------:R-:W-:Y:S01]  /*5960*/  UMOV UR5, 0xffff ;  /* 0x0000ffff00057882 */ /* 0x000fe20000000000 */
[----:B------:R-:W-:-:S07]  /*5970*/  UMOV UR6, 0x1 ;  /* 0x0000000100067882 */ /* 0x000fce0000000000 */
[----:B------:R-:W-:Y:S01]  /*5980*/  @!P0 SYNCS.ARRIVE.TRANS64.RED.A1T0 RZ, [UR4], RZ ;  /* 0x000000ffffff89a7 */ /* 0x000fe20008100404 */
[----:B------:R-:W-:Y:S01]  /*5990*/  NOP ;  /* 0x0000000000007918 */ /* 0x000fe20000000000 */
[----:B-1----:R-:W1:Y:S01]  /*59a0*/  LDS R0, [UR8+0x14] ;  /* 0x00001408ff007984 */ /* 0x002e620008000800 */
[----:B------:R-:W-:-:S04]  /*59b0*/  ULOP3.LUT UR4, UR26, 0xffff, URZ, 0xc0, !UPT ;  /* 0x0000ffff1a047892 */ /* 0x000fc8000f8ec0ff */
[----:B------:R-:W-:-:S04]  /*59c0*/  USHF.R.U32.HI UR4, URZ, 0x5, UR4 ;  /* 0x00000005ff047899 */ /* 0x000fc80008011604 */
[----:B------:R-:W-:Y:S02]  /*59d0*/  USHF.L.U32 UR5, UR5, UR4, URZ ;  /* 0x0000000405057299 */ /* 0x000fe400080006ff */
[----:B------:R-:W-:-:S04]  /*59e0*/  USHF.L.U32 UR4, UR6, UR4, URZ ;  /* 0x0000000406047299 */ /* 0x000fc800080006ff */
[----:B-1----:R-:W-:-:S04]  /*59f0*/  LOP3.LUT R0, R0, UR5, RZ, 0xc0, !PT ;  /* 0x0000000500007c12 */ /* 0x002fc8000f8ec0ff */
[----:B------:R-:W-:-:S13]  /*5a00*/  ISETP.NE.AND P0, PT, R0, UR5, PT ;  /* 0x0000000500007c0c */ /* 0x000fda000bf05270 */
[----:B------:R-:W-:Y:S05]  /*5a10*/  @P0 BRA `(.L_x_120) ;  /* 0x0000000000580947 */ /* 0x000fea0003800000 */
[----:B------:R-:W1:Y:S02]  /*5a20*/  LDS R0, [UR8+0x18] ;  /* 0x00001808ff007984 */ /* 0x000e640008000800 */
[----:B-1----:R-:W-:-:S04]  /*5a30*/  LOP3.LUT R0, R0, UR4, RZ, 0xc0, !PT ;  /* 0x0000000400007c12 */ /* 0x002fc8000f8ec0ff */
[----:B------:R-:W-:-:S13]  /*5a40*/  ISETP.NE.AND P0, PT, R0, UR4, PT ;  /* 0x0000000400007c0c */ /* 0x000fda000bf05270 */
[----:B------:R-:W-:Y:S05]  /*5a50*/  @P0 BRA `(.L_x_121) ;  /* 0x00000000003c0947 */ /* 0x000fea0003800000 */
[----:B------:R-:W1:Y:S01]  /*5a60*/  S2R R2, SR_LANEID ;  /* 0x0000000000027919 */ /* 0x000e620000000000 */
[----:B------:R-:W-:-:S06]  /*5a70*/  ULOP3.LUT UR5, URZ, UR5, URZ, 0x33, !UPT ;  /* 0x00000005ff057292 */ /* 0x000fcc000f8e33ff */
[----:B------:R-:W-:-:S04]  /*5a80*/  IMAD.U32 R0, RZ, RZ, UR5 ;  /* 0x00000005ff007e24 */ /* 0x000fc8000f8e00ff */
[----:B------:R2:W4:Y:S02]  /*5a90*/  REDUX UR7, R0 ;  /* 0x00000000000773c4 */ /* 0x0005240000000000 */
[----:B------:R1:W-:Y:S01]  /*5aa0*/  UTCATOMSWS.AND URZ, UR5 ;  /* 0x0000000500ff79e3 */ /* 0x0003e20008000000 */
[----:B--2---:R-:W-:Y:S01]  /*5ab0*/  LOP3.LUT R0, RZ, UR4, RZ, 0x33, !PT ;  /* 0x00000004ff007c12 */ /* 0x004fe2000f8e33ff */
[----:B------:R-:W-:Y:S02]  /*5ac0*/  VOTEU.ANY UR4, UPT, PT ;  /* 0x0000000000047886 */ /* 0x000fe400038e0100 */
[----:B------:R-:W-:Y:S02]  /*5ad0*/  UFLO.U32 UR4, UR4 ;  /* 0x00000004000472bd */ /* 0x000fe400080e0000 */
[----:B------:R-:W2:Y:S04]  /*5ae0*/  REDUX UR6, R0 ;  /* 0x00000000000673c4 */ /* 0x000ea80000000000 */
[----:B-1----:R-:W-:-:S02]  /*5af0*/  ISETP.EQ.U32.AND P0, PT, R2, UR4, PT ;  /* 0x0000000402007c0c */ /* 0x002fc4000bf02070 */
[----:B----4-:R-:W-:-:S11]  /*5b00*/  MOV R2, UR7 ;  /* 0x0000000700027c02 */ /* 0x010fd60008000f00 */
[----:B------:R1:W-:Y:S01]  /*5b10*/  @P0 ATOMS.AND RZ, [UR8+0x14], R2 ;  /* 0x00001402ffff098c */ /* 0x0003e2000a800008 */
[----:B--2---:R-:W-:-:S05]  /*5b20*/  IMAD.U32 R0, RZ, RZ, UR6 ;  /* 0x00000006ff007e24 */ /* 0x004fca000f8e00ff */
[----:B------:R1:W-:Y:S01]  /*5b30*/  @P0 ATOMS.AND RZ, [UR8+0x18], R0 ;  /* 0x00001800ffff098c */ /* 0x0003e2000a800008 */
[----:B------:R-:W-:Y:S05]  /*5b40*/  BRA `(.L_x_122) ;  /* 0x0000000000147947 */ /* 0x000fea0003800000 */
.L_x_121:
[----:B------:R-:W-:Y:S02]  /*5b50*/  MOV R2, 0x5b70 ;  /* 0x00005b7000027802 */ /* 0x000fe40000000f00 */
[----:B---3-5:R-:W-:Y:S05]  /*5b60*/  CALL.REL.NOINC `($__internal_0_$__cuda_sm10x_tcgen05_guardrail_trap_col_being_dealloced_not_returned_by_alloc) ;  /* 0x0000004800e47944 */ /* 0x028fea0003c00000 */
[----:B------:R-:W-:Y:S05]  /*5b70*/  BRA `(.L_x_122) ;  /* 0x0000000000087947 */ /* 0x000fea0003800000 */
.L_x_120:
[----:B------:R-:W-:Y:S02]  /*5b80*/  MOV R2, 0x5ba0 ;  /* 0x00005ba000027802 */ /* 0x000fe40000000f00 */
[----:B---3-5:R-:W-:Y:S05]  /*5b90*/  CALL.REL.NOINC `($__internal_2_$__cuda_sm10x_tcgen05_guardrail_trap_unallocated_columns_being_dealloced) ;  /* 0x0000004800f07944 */ /* 0x028fea0003c00000 */
.L_x_122:
[----:B------:R-:W-:Y:S01]  /*5ba0*/  NOP ;  /* 0x0000000000007918 */ /* 0x000fe20000000000 */
[----:B------:R-:W-:Y:S05]  /*5bb0*/  EXIT ;  /* 0x000000000000794d */ /* 0x000fea0003800000 */
.L_x_93:
[----:B------:R-:W-:-:S09]  /*5bc0*/  UISETP.NE.OR UP0, UPT, UR18, 0x3, !UP3 ;  /* 0x000000031200788c */ /* 0x000fd2000df05670 */
[----:B------:R-:W-:Y:S05]  /*5bd0*/  BRA.U UP0, `(.L_x_123) ;  /* 0x0000000d00087547 */ /* 0x000fea000b800000 */
[----:B------:R-:W1:Y:S01]  /*5be0*/  LDCU UR26, c[0x0][0x370] ;  /* 0x00006e00ff1a77ac */ /* 0x000e620008000800 */
[----:B------:R-:W2:Y:S01]  /*5bf0*/  LDC.64 R16, c[0x0][0x348] ;  /* 0x0000d200ff107b82 */ /* 0x000ea20000000a00 */
[----:B------:R-:W-:Y:S02]  /*5c00*/  HFMA2 R13, -RZ, RZ, 0, 0 ;  /* 0x00000000ff0d7431 */ /* 0x000fe400000001ff */
[----:B------:R-:W-:Y:S01]  /*5c10*/  IMAD.MOV.U32 R15, RZ, RZ, 0x1 ;  /* 0x00000001ff0f7424 */ /* 0x000fe200078e00ff */
[----:B------:R-:W1:Y:S01]  /*5c20*/  LDCU.128 UR28, c[0x0][0xb10] ;  /* 0x00016200ff1c77ac */ /* 0x000e620008000c00 */
[----:B------:R-:W-:Y:S01]  /*5c30*/  IMAD.MOV.U32 R14, RZ, RZ, RZ ;  /* 0x000000ffff0e7224 */ /* 0x000fe200078e00ff */
[----:B------:R-:W-:Y:S01]  /*5c40*/  MOV R12, 0x2000 ;  /* 0x00002000000c7802 */ /* 0x000fe20000000f00 */
[----:B------:R-:W3:Y:S01]  /*5c50*/  LDCU UR25, c[0x0][0x374] ;  /* 0x00006e80ff1977ac */ /* 0x000ee20008000800 */
[----:B------:R-:W4:Y:S01]  /*5c60*/  LDC.64 R2, c[0x0][0x888] ;  /* 0x00022200ff027b82 */ /* 0x000f220000000a00 */
[----:B------:R-:W3:Y:S01]  /*5c70*/  LDCU UR16, c[0x0][0xb0c] ;  /* 0x00016180ff1077ac */ /* 0x000ee20008000800 */
[----:B------:R-:W2:Y:S06]  /*5c80*/  LDCU UR35, c[0x0][0xb20] ;  /* 0x00016400ff2377ac */ /* 0x000eac0008000800 */
[----:B------:R-:W4:Y:S01]  /*5c90*/  LDC.64 R4, c[0x0][0x890] ;  /* 0x00022400ff047b82 */ /* 0x000f220000000a00 */
[----:B------:R-:W2:Y:S01]  /*5ca0*/  LDCU UR4, c[0x0][0xb30] ;  /* 0x00016600ff0477ac */ /* 0x000ea20008000800 */
[----:B------:R-:W-:Y:S01]  /*5cb0*/  UMOV UR17, 0x400 ;  /* 0x0000040000117882 */ /* 0x000fe20000000000 */
[----:B-1----:R-:W-:-:S02]  /*5cc0*/  UIMAD.WIDE.U32 UR32, UR26, UR28, URZ ;  /* 0x0000001c1a2072a5 */ /* 0x002fc4000f8e00ff */
[----:B---3--:R-:W-:Y:S02]  /*5cd0*/  UIMAD.WIDE.U32 UR6, UR25, UR31, URZ ;  /* 0x0000001f190672a5 */ /* 0x008fe4000f8e00ff */
[----:B------:R-:W-:Y:S02]  /*5ce0*/  ULEA UR17, UR55, UR17, 0x18 ;  /* 0x0000001137117291 */ /* 0x000fe4000f8ec0ff */
[----:B------:R-:W-:Y:S02]  /*5cf0*/  UPLOP3.LUT UP3, UPT, UPT, UPT, UPT, 0x40, 0x4 ;  /* 0x000000000004789c */ /* 0x000fe40003f6e870 */
[----:B------:R-:W-:Y:S01]  /*5d00*/  UIADD3 UR5, UPT, UPT, UR17, 0x290, URZ ;  /* 0x0000029011057890 */ /* 0x000fe2000fffe0ff */
[----:B------:R-:W-:Y:S01]  /*5d10*/  UMOV UR32, UR33 ;  /* 0x0000002100207c82 */ /* 0x000fe20008000000 */
[----:B------:R-:W-:Y:S01]  /*5d20*/  UMOV UR27, UR7 ;  /* 0x00000007001b7c82 */ /* 0x000fe20008000000 */
[----:B------:R-:W-:Y:S02]  /*5d30*/  UISETP.GE.AND UP0, UPT, UR40, 0x1, UPT ;  /* 0x000000012800788c */ /* 0x000fe4000bf06270 */
[----:B------:R-:W-:Y:S01]  /*5d40*/  UISETP.NE.AND UP4, UPT, UR40, 0x1, UPT ;  /* 0x000000012800788c */ /* 0x000fe2000bf85270 */
[----:B------:R-:W1:Y:S01]  /*5d50*/  LDCU.64 UR14, c[0x0][0xb28] ;  /* 0x00016500ff0e77ac */ /* 0x000e620008000a00 */
[----:B------:R-:W-:-:S02]  /*5d60*/  UISETP.NE.AND UP6, UPT, UR16, 0x1, UPT ;  /* 0x000000011000788c */ /* 0x000fc4000bfc5270 */
[----:B------:R-:W-:Y:S02]  /*5d70*/  UISETP.NE.AND UP5, UPT, UR30, 0x1, UPT ;  /* 0x000000011e00788c */ /* 0x000fe4000bfa5270 */
[----:B------:R-:W-:Y:S02]  /*5d80*/  UPRMT UR55, UR55, 0x654, UR5 ;  /* 0x0000065437377896 */ /* 0x000fe40008000005 */
[----:B------:R-:W-:Y:S02]  /*5d90*/  USHF.R.U32.HI UR32, URZ, UR29, UR32 ;  /* 0x0000001dff207299 */ /* 0x000fe40008011620 */
[----:B--2---:R-:W-:Y:S02]  /*5da0*/  USHF.R.U32.HI UR27, URZ, UR35, UR27 ;  /* 0x00000023ff1b7299 */ /* 0x004fe4000801161b */
[----:B------:R-:W-:-:S11]  /*5db0*/  UISETP.NE.AND UP2, UPT, UR4, 0x1, UPT ;  /* 0x000000010400788c */ /* 0x000fd6000bf45270 */
.L_x_131:
[C---:B------:R-:W-:Y:S02]  /*5dc0*/  LEA R7, R14.reuse, UR17, 0x3 ;  /* 0x000000110e077c11 */ /* 0x040fe4000f8e18ff */
[----:B------:R-:W-:Y:S02]  /*5dd0*/  SHF.L.U32 R0, R13, 0x1f, RZ ;  /* 0x0000001f0d007819 */ /* 0x000fe400000006ff */
[----:B------:R-:W-:Y:S02]  /*5de0*/  LEA R8, R14, UR17, 0x4 ;  /* 0x000000110e087c11 */ /* 0x000fe4000f8e20ff */
[----:B--2---:R-:W2:Y:S02]  /*5df0*/  SYNCS.PHASECHK.TRANS64.TRYWAIT P0, [R7+URZ+0x2b0], R0 ;  /* 0x0002b000070075a7 */ /* 0x004ea400080011ff */
[----:B--2---:R-:W-:Y:S05]  /*5e00*/  @!P0 BRA `(.L_x_124) ;  /* 0x0000004400b88947 */ /* 0x004fea0003800000 */
.L_x_255:
[----:B------:R-:W3:Y:S01]  /*5e10*/  LDS.128 R8, [R8+0x340] ;  /* 0x0003400008087984 */ /* 0x000ee20000000c00 */
[----:B------:R-:W-:Y:S01]  /*5e20*/  UISETP.GE.AND UP0, UPT, UR40, 0x1, UPT ;  /* 0x000000012800788c */ /* 0x000fe2000bf06270 */
[----:B------:R-:W-:Y:S01]  /*5e30*/  @!PT LDS RZ, [RZ] ;  /* 0x00000000fffff984 */ /* 0x000fe20000000800 */
[----:B------:R-:W-:Y:S01]  /*5e40*/  @!PT LDS RZ, [RZ] ;  /* 0x00000000fffff984 */ /* 0x000fe20000000800 */
[----:B------:R-:W-:Y:S01]  /*5e50*/  @!PT LDS RZ, [RZ] ;  /* 0x00000000fffff984 */ /* 0x000fe20000000800 */
[----:B------:R-:W-:Y:S01]  /*5e60*/  @!PT LDS RZ, [RZ] ;  /* 0x00000000fffff984 */ /* 0x000fe20000000800 */
[----:B------:R1:W-:Y:S06]  /*5e70*/  MEMBAR.ALL.CTA ;  /* 0x0000000000007992 */ /* 0x0003ec0000008000 */
[----:B-1----:R-:W1:Y:S01]  /*5e80*/  FENCE.VIEW.ASYNC.S ;  /* 0x00000000000073c6 */ /* 0x002e620000000000 */
[----:B---3--:R-:W-:Y:S11]  /*5e90*/  LOP3.LUT P0, RZ, R10, 0x1, RZ, 0xc0, !PT ;  /* 0x000000010aff7812 */ /* 0x008ff6000780c0ff */
[----:B------:R-:W-:Y:S02]  /*5ea0*/  @!UPT UIADD3 URZ, UPT, UPT, URZ, URZ, URZ ;  /* 0x000000fffffff290 */ /* 0x000fe4000fffe0ff */
[----:B-1----:R-:W-:Y:S01]  /*5eb0*/  VOTEU.ANY UP1, P0 ;  /* 0x0000000000ff7886 */ /* 0x002fe20000020100 */
[----:B------:R-:W-:Y:S11]  /*5ec0*/  PLOP3.LUT P0, PT, PT, PT, UP1, 0x80, 0x8 ;  /* 0x000000000008781c */ /* 0x000ff60003f0f018 */
[----:B------:R-:W-:Y:S02]  /*5ed0*/  @!UPT UIADD3 URZ, UPT, UPT, URZ, URZ, URZ ;  /* 0x000000fffffff290 */ /* 0x000fe4000fffe0ff */
[----:B--2---:R-:W-:Y:S02]  /*5ee0*/  @P0 SHF.R.U32.HI R0, RZ, 0x10, R9 ;  /* 0x00000010ff000819 */ /* 0x004fe40000011609 */
[----:B------:R-:W-:Y:S02]  /*5ef0*/  @P0 MOV R6, R8 ;  /* 0x0000000800060202 */ /* 0x000fe40000000f00 */
[----:B------:R-:W-:Y:S01]  /*5f00*/  @P0 R2UR UR4, R0 ;  /* 0x00000000000402ca */ /* 0x000fe200000e0000 */
[----:B------:R-:W-:Y:S01]  /*5f10*/  VIADD R0, R7, 0x2c0 ;  /* 0x000002c007007836 */ /* 0x000fe20000000000 */
[----:B------:R-:W-:Y:S02]  /*5f20*/  @P0 LOP3.LUT R8, R9, 0xffff, RZ, 0xc0, !PT ;  /* 0x0000ffff09080812 */ /* 0x000fe400078ec0ff */
[----:B------:R-:W-:Y:S02]  /*5f30*/  @P0 R2UR UR6, R6 ;  /* 0x00000000060602ca */ /* 0x000fe400000e0000 */
[----:B------:R-:W-:Y:S02]  /*5f40*/  PRMT R0, RZ, 0x654, R0 ;  /* 0x00000654ff007816 */ /* 0x000fe40000000000 */
[----:B------:R-:W-:Y:S02]  /*5f50*/  @P0 R2UR UR5, R8 ;  /* 0x00000000080502ca */ /* 0x000fe400000e0000 */
[----:B------:R1:W-:Y:S03]  /*5f60*/  SYNCS.ARRIVE.TRANS64.RED.A1T0 RZ, [R0+URZ], RZ ;  /* 0x000000ff00ff79a7 */ /* 0x0003e600081004ff */
[----:B------:R-:W-:Y:S04]  /*5f70*/  @UP1 UMOV UR24, UR4 ;  /* 0x0000000400181c82 */ /* 0x000fe80008000000 */
[----:B------:R-:W-:Y:S04]  /*5f80*/  @UP1 UMOV UR13, UR6 ;  /* 0x00000006000d1c82 */ /* 0x000fe80008000000 */
[----:B------:R-:W-:Y:S01]  /*5f90*/  @UP1 UMOV UR7, UR5 ;  /* 0x0000000500071c82 */ /* 0x000fe20008000000 */
[----:B------:R-:W-:Y:S05]  /*5fa0*/  BRA.U !UP0, `(.L_x_125) ;  /* 0x0000000108a47547 */ /* 0x000fea000b800000 */
[----:B------:R-:W-:Y:S02]  /*5fb0*/  UIMAD.WIDE.U32 UR10, UR7, UR31, URZ ;  /* 0x0000001f070a72a5 */ /* 0x000fe4000f8e00ff */
[----:B------:R-:W-:Y:S02]  /*5fc0*/  UIMAD.WIDE.U32 UR18, UR13, UR28, URZ ;  /* 0x0000001c0d1272a5 */ /* 0x000fe4000f8e00ff */
[----:B------:R-:W-:Y:S02]  /*5fd0*/  USEL UR4, UR25, UR27, !UP5 ;  /* 0x0000001b19047287 */ /* 0x000fe4000e800000 */
[----:B------:R-:W-:Y:S02]  /*5fe0*/  USEL UR8, UR26, UR32, !UP6 ;  /* 0x000000201a087287 */ /* 0x000fe4000f000000 */
[----:B------:R-:W-:Y:S02]  /*5ff0*/  UIMAD.WIDE.U32 UR20, UR4, UR14, URZ ;  /* 0x0000000e041472a5 */ /* 0x000fe4000f8e00ff */
[----:B------:R-:W-:Y:S01]  /*6000*/  UIMAD.WIDE.U32 UR22, UR8, UR14, URZ ;  /* 0x0000000e081672a5 */ /* 0x000fe2000f8e00ff */
[----:B------:R-:W-:Y:S02]  /*6010*/  UMOV UR5, UR11 ;  /* 0x0000000b00057c82 */ /* 0x000fe40008000000 */
[----:B------:R-:W-:Y:S03]  /*6020*/  USHF.R.U32.HI UR6, URZ, UR35, UR5 ;  /* 0x00000023ff067299 */ /* 0x000fe60008011605 */
[----:B------:R-:W-:Y:S01]  /*6030*/  UMOV UR5, UR19 ;  /* 0x0000001300057c82 */ /* 0x000fe20008000000 */
[----:B------:R-:W-:Y:S02]  /*6040*/  USEL UR6, UR7, UR6, !UP5 ;  /* 0x0000000607067287 */ /* 0x000fe4000e800000 */
[----:B------:R-:W-:Y:S02]  /*6050*/  USHF.R.U32.HI UR9, URZ, UR29, UR5 ;  /* 0x0000001dff097299 */ /* 0x000fe40008011605 */
[----:B------:R-:W-:Y:S01]  /*6060*/  UIMAD.WIDE.U32 UR10, UR6, UR14, URZ ;  /* 0x0000000e060a72a5 */ /* 0x000fe2000f8e00ff */
[----:B------:R-:W-:Y:S02]  /*6070*/  UMOV UR5, UR21 ;  /* 0x0000001500057c82 */ /* 0x000fe40008000000 */
[----:B------:R-:W-:Y:S03]  /*6080*/  @UP4 USHF.R.U32.HI UR4, URZ, UR15, UR5 ;  /* 0x0000000fff044299 */ /* 0x000fe60008011605 */
[----:B------:R-:W-:Y:S01]  /*6090*/  UMOV UR5, UR23 ;  /* 0x0000001700057c82 */ /* 0x000fe20008000000 */
[----:B------:R-:W-:Y:S02]  /*60a0*/  UIMAD UR4, UR40, UR4, URZ ;  /* 0x00000004280472a4 */ /* 0x000fe4000f8e02ff */
[----:B------:R-:W-:Y:S02]  /*60b0*/  @UP4 USHF.R.U32.HI UR8, URZ, UR15, UR5 ;  /* 0x0000000fff084299 */ /* 0x000fe40008011605 */
[----:B------:R-:W-:Y:S02]  /*60c0*/  USEL UR5, UR13, UR9, !UP6 ;  /* 0x000000090d057287 */ /* 0x000fe4000f000000 */
[----:B------:R-:W-:Y:S02]  /*60d0*/  UIMAD UR9, UR40, UR8, URZ ;  /* 0x00000008280972a4 */ /* 0x000fe4000f8e02ff */
[----:B------:R-:W-:Y:S03]  /*60e0*/  UISETP.GE.AND UP0, UPT, UR6, UR4, UPT ;  /* 0x000000040600728c */ /* 0x000fe6000bf06270 */
[----:B------:R-:W-:Y:S01]  /*60f0*/  UMOV UR4, UR11 ;  /* 0x0000000b00047c82 */ /* 0x000fe20008000000 */
[----:B------:R-:W-:Y:S02]  /*6100*/  UISETP.GE.OR UP0, UPT, UR5, UR9, UP0 ;  /* 0x000000090500728c */ /* 0x000fe40008706670 */
[----:B------:R-:W-:Y:S02]  /*6110*/  USHF.R.U32.HI UR4, URZ, UR15, UR4 ;  /* 0x0000000fff047299 */ /* 0x000fe40008011604 */
[----:B------:R-:W-:Y:S02]  /*6120*/  UIMAD.WIDE.U32 UR10, UR5, UR14, URZ ;  /* 0x0000000e050a72a5 */ /* 0x000fe4000f8e00ff */
[----:B------:R-:W-:Y:S04]  /*6130*/  USEL UR12, UR6, UR4, !UP4 ;  /* 0x00000004060c7287 */ /* 0x000fe8000e000000 */
[----:B------:R-:W-:Y:S01]  /*6140*/  UIADD3 UR9, UPT, UPT, -UR12, URZ, URZ ;  /* 0x000000ff0c097290 */ /* 0x000fe2000fffe1ff */
[----:B------:R-:W-:Y:S02]  /*6150*/  @!UP0 UMOV UR4, UR11 ;  /* 0x0000000b00048c82 */ /* 0x000fe40008000000 */
[----:B------:R-:W-:Y:S02]  /*6160*/  @!UP0 USHF.R.U32.HI UR4, URZ, UR15, UR4 ;  /* 0x0000000fff048299 */ /* 0x000fe40008011604 */
[----:B------:R-:W-:Y:S02]  /*6170*/  UIMAD UR9, UR40, UR9, UR6 ;  /* 0x00000009280972a4 */ /* 0x000fe4000f8e0206 */
[----:B------:R-:W-:Y:S04]  /*6180*/  @!UP0 USEL UR4, UR5, UR4, !UP4 ;  /* 0x0000000405048287 */ /* 0x000fe8000e000000 */
[----:B------:R-:W-:Y:S02]  /*6190*/  @!UP0 UIMAD UR9, UR8, UR9, UR4 ;  /* 0x00000009080982a4 */ /* 0x000fe4000f8e0204 */
[----:B------:R-:W-:Y:S02]  /*61a0*/  @!UP0 UIADD3 UR10, UPT, UPT, UR12, -UR4, URZ ;  /* 0x800000040c0a8290 */ /* 0x000fe4000fffe0ff */
[----:B------:R-:W-:Y:S02]  /*61b0*/  UIADD3 UR4, UPT, UPT, -UR5, URZ, URZ ;  /* 0x000000ff05047290 */ /* 0x000fe4000fffe1ff */
[----:B------:R-:W-:Y:S02]  /*61c0*/  UIADD3 UR8, UPT, UPT, -UR6, URZ, URZ ;  /* 0x000000ff06087290 */ /* 0x000fe4000fffe1ff */
[----:B------:R-:W-:Y:S02]  /*61d0*/  @!UP0 UIMAD UR6, UR10, UR40, UR5 ;  /* 0x000000280a0682a4 */ /* 0x000fe4000f8e0205 */
[----:B------:R-:W-:Y:S02]  /*61e0*/  UIMAD UR13, UR16, UR4, UR13 ;  /* 0x00000004100d72a4 */ /* 0x000fe4000f8e020d */
[----:B------:R-:W-:Y:S01]  /*61f0*/  UIMAD UR7, UR30, UR8, UR7 ;  /* 0x000000081e0772a4 */ /* 0x000fe2000f8e0207 */
[----:B------:R-:W-:Y:S02]  /*6200*/  @!UP0 UMOV UR5, UR9 ;  /* 0x0000000900058c82 */ /* 0x000fe40008000000 */
[----:B------:R-:W-:Y:S02]  /*6210*/  UIMAD UR13, UR5, UR16, UR13 ;  /* 0x00000010050d72a4 */ /* 0x000fe4000f8e020d */
[----:B------:R-:W-:Y:S11]  /*6220*/  UIMAD UR7, UR6, UR30, UR7 ;  /* 0x0000001e060772a4 */ /* 0x000ff6000f8e0207 */
[----:B------:R-:W-:Y:S01]  /*6230*/  @!UPT UIADD3 URZ, UPT, UPT, URZ, URZ, URZ ;  /* 0x000000fffffff290 */ /* 0x000fe2000fffe0ff */
.L_x_125:
[----:B------:R-:W2:Y:S01]  /*6240*/  @!UP2 LDCU.128 UR20, c[0x0][0xb10] ;  /* 0x00016200ff14a7ac */ /* 0x000ea20008000c00 */
[C---:B----4-:R-:W-:Y:S02]  /*6250*/  ISETP.NE.U32.AND P1, PT, R4.reuse, RZ, PT ;  /* 0x000000ff0400720c */ /* 0x050fe40003f25070 */
[----:B------:R-:W-:Y:S02]  /*6260*/  ISETP.NE.U32.AND P0, PT, R4, RZ, PT ;  /* 0x000000ff0400720c */ /* 0x000fe40003f05070 */
[C---:B------:R-:W-:Y:S02]  /*6270*/  ISETP.NE.AND.EX P1, PT, R5.reuse, RZ, PT, P1 ;  /* 0x000000ff0500720c */ /* 0x040fe40003f25310 */
[----:B------:R-:W-:Y:S01]  /*6280*/  ISETP.NE.AND.EX P0, PT, R5, RZ, PT, P0 ;  /* 0x000000ff0500720c */ /* 0x000fe20003f05300 */
[----:B------:R-:W3:Y:S01]  /*6290*/  @!UP2 LDCU UR5, c[0x0][0xb0c] ;  /* 0x00016180ff05a7ac */ /* 0x000ee20008000800 */
[----:B------:R-:W-:Y:S01]  /*62a0*/  SHF.L.U32 R6, R15, 0x1f, RZ ;  /* 0x0000001f0f067819 */ /* 0x000fe200000006ff */
[----:B--2---:R-:W-:Y:S07]  /*62b0*/  UIMAD.WIDE.U32 UR8, UR13, UR20, URZ ;  /* 0x000000140d0872a5 */ /* 0x004fee000f8e00ff */
[----:B------:R-:W-:Y:S01]  /*62c0*/  @!UP2 UMOV UR4, UR9 ;  /* 0x000000090004ac82 */ /* 0x000fe20008000000 */
[----:B---3--:R-:W-:Y:S02]  /*62d0*/  @!UP2 UISETP.NE.AND UP0, UPT, UR5, 0x1, UPT ;  /* 0x000000010500a88c */ /* 0x008fe4000bf05270 */
[----:B------:R-:W-:Y:S02]  /*62e0*/  @!UP2 USHF.R.U32.HI UR4, URZ, UR21, UR4 ;  /* 0x00000015ff04a299 */ /* 0x000fe40008011604 */
[----:B------:R-:W-:Y:S02]  /*62f0*/  UIMAD.WIDE.U32 UR8, UR7, UR23, URZ ;  /* 0x00000017070872a5 */ /* 0x000fe4000f8e00ff */
[----:B------:R-:W-:Y:S02]  /*6300*/  @!UP2 USEL UR10, UR13, UR4, !UP0 ;  /* 0x000000040d0aa287 */ /* 0x000fe4000c000000 */
[----:B------:R-:W-:Y:S03]  /*6310*/  @!UP2 UISETP.NE.AND UP0, UPT, UR22, 0x1, UPT ;  /* 0x000000011600a88c */ /* 0x000fe6000bf05270 */
[----:B------:R-:W-:Y:S02]  /*6320*/  @!UP2 UMOV UR6, UR9 ;  /* 0x000000090006ac82 */ /* 0x000fe40008000000 */
[----:B------:R-:W2:Y:S02]  /*6330*/  @!UP2 LDCU UR4, c[0x0][0xb20] ;  /* 0x00016400ff04a7ac */ /* 0x000ea40008000800 */
[----:B--2---:R-:W-:Y:S04]  /*6340*/  @!UP2 USHF.R.U32.HI UR6, URZ, UR4, UR6 ;  /* 0x00000004ff06a299 */ /* 0x004fe80008011606 */
[----:B------:R-:W-:Y:S04]  /*6350*/  @!UP2 USEL UR6, UR7, UR6, !UP0 ;  /* 0x000000060706a287 */ /* 0x000fe8000c000000 */
[----:B------:R-:W-:Y:S02]  /*6360*/  @!UP2 UIADD3 UR4, UPT, UPT, -UR10, UR6, URZ ;  /* 0x000000060a04a290 */ /* 0x000fe4000fffe1ff */
[----:B------:R-:W-:Y:S02]  /*6370*/  @!UP2 UIADD3 UR6, UPT, UPT, UR10, -UR6, URZ ;  /* 0x800000060a06a290 */ /* 0x000fe4000fffe0ff */
[----:B------:R-:W-:Y:S02]  /*6380*/  @!UP2 UIMAD UR13, UR4, UR5, UR13 ;  /* 0x00000005040da2a4 */ /* 0x000fe4000f8e020d */
[----:B------:R-:W-:Y:S01]  /*6390*/  @!UP2 UIMAD UR7, UR6, UR22, UR7 ;  /* 0x000000160607a2a4 */ /* 0x000fe2000f8e0207 */
[----:B------:R-:W-:Y:S11]  /*63a0*/  BRA.U UP3, `(.L_x_126) ;  /* 0x0000000103107547 */ /* 0x000ff6000b800000 */
[----:B------:R-:W-:Y:S04]  /*63b0*/  MOV R7, UR34 ;  /* 0x0000002200077c02 */ /* 0x000fe80008000f00 */
[----:B------:R-:W-:Y:S04]  /*63c0*/  SHF.L.U32 R7, R7, 0x1f, RZ ;  /* 0x0000001f07077819 */ /* 0x000fe800000006ff */
[----:B------:R-:W2:Y:S02]  /*63d0*/  SYNCS.PHASECHK.TRANS64.TRYWAIT P2, [UR17+0x2a8], R7 ;  /* 0x0002a807ff0075a7 */ /* 0x000ea40008041111 */
[----:B--2---:R-:W-:Y:S05]  /*63e0*/  @!P2 BRA `(.L_x_127) ;  /* 0x000000400054a947 */ /* 0x004fea0003800000 */
.L_x_126:
[----:B------:R-:W-:Y:S05]  /*63f0*/  @!P1 BRA `(.L_x_128) ;  /* 0x0000000000309947 */ /* 0x000fea0003800000 */
[----:B------:R-:W-:Y:S01]  /*6400*/  ISETP.NE.U32.AND P1, PT, R2, RZ, PT ;  /* 0x000000ff0200720c */ /* 0x000fe20003f25070 */
[----:B------:R-:W2:Y:S01]  /*6410*/  LDCU.64 UR4, c[0x0][0x358] ;  /* 0x00006b00ff0477ac */ /* 0x000ea20008000a00 */
[----:B------:R-:W-:Y:S02]  /*6420*/  IMAD.MOV.U32 R147, RZ, RZ, 0x1 ;  /* 0x00000001ff937424 */ /* 0x000fe400078e00ff */
[----:B------:R-:W-:Y:S11]  /*6430*/  ISETP.NE.AND.EX P1, PT, R3, RZ, PT, P1 ;  /* 0x000000ff0300720c */ /* 0x000ff60003f25310 */
[----:B------:R-:W-:Y:S02]  /*6440*/  @!UPT UIADD3 URZ, UPT, UPT, URZ, URZ, URZ ;  /* 0x000000fffffff290 */ /* 0x000fe4000fffe0ff */
[----:B------:R-:W3:Y:S01]  /*6450*/  @P1 LDC.64 R8, c[0x0][0x888] ;  /* 0x00022200ff081b82 */ /* 0x000ee20000000a00 */
[----:B-1----:R-:W-:Y:S04]  /*6460*/  @P1 IMAD R0, R4, UR36, RZ ;  /* 0x0000002404001c24 */ /* 0x002fe8000f8e02ff */
[----:B---3--:R-:W-:Y:S04]  /*6470*/  @P1 IMAD.WIDE R8, R0, 0x4, R8 ;  /* 0x0000000400081825 */ /* 0x008fe800078e0208 */
[----:B------:R-:W-:Y:S01]  /*6480*/  HFMA2 R0, -RZ, RZ, 0, 5.9604644775390625e-08 ;  /* 0x00000001ff007431 */ /* 0x000fe200000001ff */
[----:B--2--5:R2:W5:Y:S04]  /*6490*/  @P1 LDG.E R72, desc[UR4][R8.64] ;  /* 0x0000000408481981 */ /* 0x024568000c1e1900 */
[----:B------:R-:W-:Y:S01]  /*64a0*/  @!P1 PRMT R147, R0, 0x7610, R147 ;  /* 0x0000761000939816 */ /* 0x000fe20000000093 */
[----:B--2---:R-:W3:Y:S06]  /*64b0*/  @!P1 LDC R72, c[0x0][0x880] ;  /* 0x00022000ff489b82 */ /* 0x004eec0000000800 */
.L_x_128:
[----:B---3-5:R-:W-:Y:S01]  /*64c0*/  @!P0 ISETP.EQ.AND P1, PT, R72, RZ, PT ;  /* 0x000000ff4800820c */ /* 0x028fe20003f22270 */
[----:B------:R-:W-:Y:S01]  /*64d0*/  @!UPT UIADD3 URZ, UPT, UPT, URZ, URZ, URZ ;  /* 0x000000fffffff290 */ /* 0x000fe2000fffe0ff */
[----:B------:R-:W-:Y:S11]  /*64e0*/  @!P0 BRA `(.L_x_129) ;  /* 0x0000000000188947 */ /* 0x000ff60003800000 */
[----:B------:R-:W-:Y:S02]  /*64f0*/  LOP3.LUT P0, RZ, R147, 0xff, RZ, 0xc0, !PT ;  /* 0x000000ff93ff7812 */ /* 0x000fe4000780c0ff */
[----:B------:R-:W-:Y:S04]  /*6500*/  ISETP.NE.U32.AND P1, PT, R2, RZ, PT ;  /* 0x000000ff0200720c */ /* 0x000fe80003f25070 */
[----:B------:R-:W-:Y:S04]  /*6510*/  ISETP.NE.AND.EX P1, PT, R3, RZ, PT, P1 ;  /* 0x000000ff0300720c */ /* 0x000fe80003f25310 */
[----:B------:R-:W-:Y:S03]  /*6520*/  PLOP3.LUT P1, PT, P1, PT, PT, 0x8, 0x80 ;  /* 0x000000000080781c */ /* 0x000fe60000f2e170 */
[----:B------:R-:W-:Y:S11]  /*6530*/  @P0 ISETP.EQ.AND P1, PT, R72, RZ, PT ;  /* 0x000000ff4800020c */ /* 0x000ff60003f22270 */
[----:B------:R-:W-:Y:S02]  /*6540*/  @!UPT UIADD3 URZ, UPT, UPT, URZ, URZ, URZ ;  /* 0x000000fffffff290 */ /* 0x000fe4000fffe0ff */
.L_x_129:
[----:B------:R-:W2:Y:S01]  /*6550*/  SYNCS.PHASECHK.TRANS64.TRYWAIT P0, [UR17+0x298], R6 ;  /* 0x00029806ff0075a7 */ /* 0x000ea20008001111 */
[----:B------:R-:W-:Y:S02]  /*6560*/  ELECT P2, URZ, PT ;  /* 0x0000000000ff782f */ /* 0x000fe40003840000 */
[----:B------:R-:W-:Y:S01]  /*6570*/  IADD3 R14, PT, PT, R14, 0x1, RZ ;  /* 0x000000010e0e7810 */ /* 0x000fe20007ffe0ff */
[----:B--2---:R-:W-:Y:S10]  /*6580*/  @!P0 BRA `(.L_x_130) ;  /* 0x0000004000048947 */ /* 0x004ff40003800000 */
.L_x_258:
[----:B------:R-:W-:Y:S01]  /*6590*/  PLOP3.LUT P1, PT, P1, P2, PT, 0xf2, 0x2f ;  /* 0x00000000002f781c */ /* 0x000fe20000f25e72 */
[----:B------:R-:W-:Y:S01]  /*65a0*/  UMOV UR18, 0x0 ;  /* 0x0000000000127882 */ /* 0x000fe20000000000 */
[----:B------:R-:W-:Y:S01]  /*65b0*/  UMOV UR19, 0x10000000 ;  /* 0x1000000000137882 */ /* 0x000fe20000000000 */
[----:B------:R-:W-:Y:S01]  /*65c0*/  UMOV UR12, UR36 ;  /* 0x00000024000c7c82 */ /* 0x000fe20008000000 */
[----:B------:R-:W-:Y:S01]  /*65d0*/  LOP3.LUT R15, R15, 0x1, RZ, 0x3c, !PT ;  /* 0x000000010f0f7812 */ /* 0x000fe200078e3cff */
[----:B------:R-:W-:Y:S01]  /*65e0*/  UPLOP3.LUT UP3, UPT, UPT, UPT, UPT, 0x80, 0x8 ;  /* 0x000000000008789c */ /* 0x000fe20003f6f070 */
[----:B------:R-:W-:Y:S07]  /*65f0*/  UMOV UR36, UR24 ;  /* 0x0000001800247c82 */ /* 0x000fee0008000000 */
[----:B-1----:R-:W-:Y:S01]  /*6600*/  @!P1 IADD3 R6, P0, PT, R16, 0x580, RZ ;  /* 0x0000058010069810 */ /* 0x002fe20007f1e0ff */
[----:B------:R-:W-:Y:S03]  /*6610*/  VOTEU.ALL UP0, P1 ;  /* 0x0000000000ff7886 */ /* 0x000fe60000800000 */
[----:B------:R-:W-:Y:S01]  /*6620*/  @!P1 R2UR UR5, R6 ;  /* 0x00000000060592ca */ /* 0x000fe200000e0000 */
[----:B------:R-:W-:Y:S01]  /*6630*/  @!P1 IMAD.X R0, RZ, RZ, R17, P0 ;  /* 0x000000ffff009224 */ /* 0x000fe200000e0611 */
[----:B------:R-:W-:Y:S01]  /*6640*/  @!UP0 USHF.L.U32 UR10, UR46, 0x6, URZ ;  /* 0x000000062e0a8899 */ /* 0x000fe200080006ff */
[----:B------:R-:W-:Y:S01]  /*6650*/  ISETP.NE.AND P0, PT, R14, 0x2, PT ;  /* 0x000000020e00780c */ /* 0x000fe20003f05270 */
[----:B------:R-:W-:Y:S02]  /*6660*/  @!UP0 USHF.L.U32 UR11, UR45, 0x7, URZ ;  /* 0x000000072d0b8899 */ /* 0x000fe400080006ff */
[----:B------:R-:W-:Y:S01]  /*6670*/  @!P1 R2UR UR4, R0 ;  /* 0x00000000000492ca */ /* 0x000fe200000e0000 */
[----:B------:R-:W-:Y:S01]  /*6680*/  @!UP0 UIADD3 UR8, UPT, UPT, UR17, 0x400, URZ ;  /* 0x0000040011088890 */ /* 0x000fe2000fffe0ff */
[----:B------:R-:W-:Y:S01]  /*6690*/  SEL R0, RZ, 0x1, P0 ;  /* 0x00000001ff007807 */ /* 0x000fe20000000000 */
[----:B------:R-:W-:Y:S01]  /*66a0*/  @!UP0 UIADD3 UR9, UPT, UPT, UR17, 0x290, URZ ;  /* 0x0000029011098890 */ /* 0x000fe2000fffe0ff */
[----:B------:R-:W-:Y:S01]  /*66b0*/  SEL R14, R14, RZ, P0 ;  /* 0x000000ff0e0e7207 */ /* 0x000fe20000000000 */
[----:B------:R-:W-:Y:S01]  /*66c0*/  VOTEU.ALL UP0, P1 ;  /* 0x0000000000ff7886 */ /* 0x000fe20000800000 */
[----:B------:R-:W-:Y:S01]  /*66d0*/  LOP3.LUT R13, R13, R0, RZ, 0x3c, !PT ;  /* 0x000000000d0d7212 */ /* 0x000fe200078e3cff */
[----:B------:R-:W-:Y:S01]  /*66e0*/  IMAD.U32 R6, RZ, RZ, UR5 ;  /* 0x00000005ff067e24 */ /* 0x000fe2000f8e00ff */
[----:B------:R-:W-:Y:S02]  /*66f0*/  UIADD3 UR46, UPT, UPT, UR7, UR57, URZ ;  /* 0x00000039072e7290 */ /* 0x000fe4000fffe0ff */
[----:B------:R-:W-:Y:S03]  /*6700*/  UIADD3 UR45, UPT, UPT, UR13, UR60, URZ ;  /* 0x0000003c0d2d7290 */ /* 0x000fe6000fffe0ff */
[----:B------:R-:W-:Y:S01]  /*6710*/  IMAD.U32 R7, RZ, RZ, UR4 ;  /* 0x00000004ff077e24 */ /* 0x000fe2000f8e00ff */
[----:B------:R-:W-:Y:S04]  /*6720*/  @!P1 R2UR UR4, R6 ;  /* 0x00000000060492ca */ /* 0x000fe800000e0000 */
[----:B------:R-:W-:Y:S11]  /*6730*/  @!P1 R2UR UR5, R7 ;  /* 0x00000000070592ca */ /* 0x000ff600000e0000 */
[----:B------:R-:W-:Y:S02]  /*6740*/  @!UPT UIADD3 URZ, UPT, UPT, URZ, URZ, URZ ;  /* 0x000000fffffff290 */ /* 0x000fe4000fffe0ff */
[----:B------:R2:W-:Y:S01]  /*6750*/  @!UP0 UTMALDG.3D [UR8], [UR4], desc[UR18] ;  /* 0x00001208040085b4 */ /* 0x0005e20008011000 */
[----:B------:R2:W-:Y:S01]  /*6760*/  @!P1 SYNCS.ARRIVE.TRANS64.RED.A0TR RZ, [UR17+0x290], R12 ;  /* 0x0002900cffff99a7 */ /* 0x0005e20008300411 */
[----:B------:R-:W-:Y:S01]  /*6770*/  SYNCS.ARRIVE.TRANS64.RED.A1T0 RZ, [UR55], RZ ;  /* 0x000000ffffff79a7 */ /* 0x000fe20008100437 */
[----:B------:R-:W-:Y:S05]  /*6780*/  BRA.U UP1, `(.L_x_131) ;  /* 0xfffffff5018c7547 */ /* 0x000fea000b83ffff */
[----:B------:R-:W-:Y:S07]  /*6790*/  MOV R0, UR17 ;  /* 0x0000001100007c02 */ /* 0x000fee0008000f00 */
.L_x_132:
[----:B-1----:R-:W-:-:S04]  /*67a0*/  SHF.L.U32 R2, R15, 0x1f, RZ ;  /* 0x0000001f0f027819 */ /* 0x002fc800000006ff */
[----:B------:R1:W3:Y:S03]  /*67b0*/  SYNCS.PHASECHK.TRANS64.TRYWAIT P0, [R0+URZ+0x298], R2 ;  /* 0x00029802000075a7 */ /* 0x0002e600080011ff */
[----:B---3--:R-:W-:Y:S05]  /*67c0*/  @!P0 NANOSLEEP.SYNCS 0x989680 ;  /* 0x009896800000895d */ /* 0x008fea0003900000 */
[----:B------:R-:W3:Y:S02]  /*67d0*/  @!P0 SYNCS.PHASECHK.TRANS64 P0, [R0+URZ+0x298], R2 ;  /* 0x00029802000085a7 */ /* 0x000ee400080010ff */
[----:B--23--:R-:W-:Y:S05]  /*67e0*/  @P0 EXIT ;  /* 0x000000000000094d */ /* 0x00cfea0003800000 */
[----:B------:R-:W-:Y:S05]  /*67f0*/  BRA `(.L_x_132) ;  /* 0xfffffffc00e87947 */ /* 0x000fea000383ffff */
.L_x_123:
[----:B------:R-:W-:-:S06]  /*6800*/  UISETP.GE.AND UP0, UPT, UR18, 0x4, UPT ;  /* 0x000000041200788c */ /* 0x000fcc000bf06270 */
[----:B------:R-:W-:-:S13]  /*6810*/  PLOP3.LUT P0, PT, PT, PT, UP0, 0x80, 0x8 ;  /* 0x000000000008781c */ /* 0x000fda0003f0f008 */
[----:B------:R-:W-:Y:S05]  /*6820*/  @!P0 EXIT ;  /* 0x000000000000894d */ /* 0x000fea0003800000 */
[----:B------:R-:W-:Y:S01]  /*6830*/  BAR.SYNC.DEFER_BLOCKING 0x6, 0xa0 ;  /* 0x0182800000007b1d */ /* 0x000fe20000010000 */
[C---:B------:R-:W-:Y:S01]  /*6840*/  IMAD.SHL.U32 R146, R142.reuse, 0x40, RZ ;  /* 0x000000408e927824 */ /* 0x040fe200078e00ff */
[C---:B------:R-:W-:Y:S01]  /*6850*/  R2P PR, R142.reuse, 0x6 ;  /* 0x000000068e007804 */ /* 0x040fe20000000000 */
[----:B------:R-:W-:Y:S02]  /*6860*/  IMAD.SHL.U32 R4, R142, 0x8, RZ ;  /* 0x000000088e047824 */ /* 0x000fe400078e00ff */
[----:B------:R-:W-:Y:S02]  /*6870*/  HFMA2 R68, -RZ, RZ, 0, 0 ;  /* 0x00000000ff447431 */ /* 0x000fe400000001ff */
[----:B------:R-:W-:Y:S01]  /*6880*/  IMAD.MOV.U32 R144, RZ, RZ, 0x20 ;  /* 0x00000020ff907424 */ /* 0x000fe200078e00ff */
[----:B------:R-:W-:Y:S01]  /*6890*/  UMOV UR44, 0x400 ;  /* 0x00000400002c7882 */ /* 0x000fe20000000000 */
[----:B------:R-:W1:Y:S01]  /*68a0*/  LDC.64 R138, c[0x0][0x888] ;  /* 0x00022200ff8a7b82 */ /* 0x000e620000000a00 */
[----:B------:R-:W-:Y:S01]  /*68b0*/  ULEA UR44, UR55, UR44, 0x18 ;  /* 0x0000002c372c7291 */ /* 0x000fe2000f8ec0ff */
[----:B------:R-:W-:Y:S01]  /*68c0*/  LOP3.LUT R5, R146, 0x180, RZ, 0xc0, !PT ;  /* 0x0000018092057812 */ /* 0x000fe200078ec0ff */
[----:B------:R-:W-:Y:S01]  /*68d0*/  IMAD.MOV.U32 R145, RZ, RZ, 0x10 ;  /* 0x00000010ff917424 */ /* 0x000fe200078e00ff */
[----:B------:R-:W-:Y:S01]  /*68e0*/  SEL R144, R144, 0xffffffe0, !P2 ;  /* 0xffffffe090907807 */ /* 0x000fe20005000000 */
[----:B------:R-:W-:Y:S01]  /*68f0*/  IMAD.U32 R69, R142, 0x10000, RZ ;  /* 0x000100008e457824 */ /* 0x000fe200078e00ff */
[----:B------:R-:W-:Y:S01]  /*6900*/  LOP3.LUT R4, R5, 0x30, R4, 0xf8, !PT ;  /* 0x0000003005047812 */ /* 0x000fe200078ef804 */
[----:B------:R-:W-:Y:S01]  /*6910*/  UIADD3 UR4, UPT, UPT, UR44, 0x2400, URZ ;  /* 0x000024002c047890 */ /* 0x000fe2000fffe0ff */
[----:B------:R-:W2:Y:S01]  /*6920*/  LDC.64 R140, c[0x0][0x890] ;  /* 0x00022400ff8c7b82 */ /* 0x000ea20000000a00 */
[----:B------:R-:W-:-:S02]  /*6930*/  SEL R145, R145, 0xfffffff0, !P1 ;  /* 0xfffffff091917807 */ /* 0x000fc40004800000 */
[----:B------:R-:W-:Y:S02]  /*6940*/  CS2R R152, SRZ ;  /* 0x0000000000987805 */ /* 0x000fe4000001ff00 */
[----:B------:R-:W-:Y:S02]  /*6950*/  LOP3.LUT R146, R4, 0x1e40, R146, 0xf8, !PT ;  /* 0x00001e4004927812 */ /* 0x000fe400078ef892 */
[----:B------:R-:W-:Y:S02]  /*6960*/  CS2R R150, SRZ ;  /* 0x0000000000967805 */ /* 0x000fe4000001ff00 */
[----:B------:R-:W-:Y:S01]  /*6970*/  SHF.R.U32.HI R143, RZ, 0x4, R144 ;  /* 0x00000004ff8f7819 */ /* 0x000fe20000011690 */
[----:B------:R-:W-:Y:S01]  /*6980*/  IMAD.U32 R154, RZ, RZ, UR4 ;  /* 0x00000004ff9a7e24 */ /* 0x000fe2000f8e00ff */
[----:B------:R-:W-:Y:S01]  /*6990*/  LOP3.LUT R69, R69, 0x600000, RZ, 0xc0, !PT ;  /* 0x0060000045457812 */ /* 0x000fe200078ec0ff */
[----:B------:R-:W3:Y:S01]  /*69a0*/  LDC.64 R136, c[0x0][0x8b0] ;  /* 0x00022c00ff887b82 */ /* 0x000ee20000000a00 */
[----:B------:R-:W4:Y:S01]  /*69b0*/  LDS R0, [UR44+0x360] ;  /* 0x0003602cff007984 */ /* 0x000f220008000800 */
[----:B------:R-:W-:Y:S01]  /*69c0*/  VIADD R4, R146, UR44 ;  /* 0x0000002c92047c36 */ /* 0x000fe20008000000 */
[C---:B------:R-:W-:Y:S01]  /*69d0*/  LEA.HI R143, R145.reuse, R143, RZ, 0x1c ;  /* 0x0000008f918f7211 */ /* 0x040fe200078fe0ff */
[----:B------:R-:W1:Y:S02]  /*69e0*/  LDCU UR53, c[0x0][0x370] ;  /* 0x00006e00ff3577ac */ /* 0x000e640008000800 */
[--C-:B------:R-:W-:Y:S01]  /*69f0*/  IMAD.IADD R145, R145, 0x1, R4.reuse ;  /* 0x0000000191917824 */ /* 0x100fe200078e0204 */
[----:B------:R-:W-:Y:S01]  /*6a00*/  IADD3 R144, PT, PT, R144, R4, RZ ;  /* 0x0000000490907210 */ /* 0x000fe20007ffe0ff */
[----:B------:R-:W1:Y:S01]  /*6a10*/  LDC.64 R134, c[0x0][0x8a8] ;  /* 0x00022a00ff867b82 */ /* 0x000e620000000a00 */
[----:B------:R-:W-:Y:S01]  /*6a20*/  IMAD R143, R143, 0x10, R4 ;  /* 0x000000108f8f7824 */ /* 0x000fe200078e0204 */
[----:B------:R-:W1:Y:S01]  /*6a30*/  LDCU.64 UR62, c[0x0][0x348] ;  /* 0x00006900ff3e77ac */ /* 0x000e620008000a00 */
[----:B------:R-:W1:Y:S01]  /*6a40*/  LDCU UR41, c[0x0][0xb0c] ;  /* 0x00016180ff2977ac */ /* 0x000e620008000800 */
[----:B------:R-:W1:Y:S01]  /*6a50*/  LDCU UR39, c[0x0][0xb30] ;  /* 0x00016600ff2777ac */ /* 0x000e620008000800 */
[----:B------:R-:W1:Y:S01]  /*6a60*/  LDCU.64 UR58, c[0x0][0x888] ;  /* 0x00011100ff3a77ac */ /* 0x000e620008000a00 */
[----:B------:R-:W1:Y:S01]  /*6a70*/  LDCU.64 UR42, c[0x0][0xb28] ;  /* 0x00016500ff2a77ac */ /* 0x000e620008000a00 */
[----:B------:R-:W1:Y:S01]  /*6a80*/  LDCU.128 UR48, c[0x0][0xb10] ;  /* 0x00016200ff3077ac */ /* 0x000e620008000c00 */
[----:B------:R-:W1:Y:S01]  /*6a90*/  LDCU UR52, c[0x0][0x374] ;  /* 0x00006e80ff3477ac */ /* 0x000e620008000800 */
[----:B------:R-:W-:Y:S01]  /*6aa0*/  UIADD3 UR56, UPT, UPT, UR44, 0x400, URZ ;  /* 0x000004002c387890 */ /* 0x000fe2000fffe0ff */
[----:B--2-4-:R-:W-:-:S11]  /*6ab0*/  IMAD.IADD R69, R0, 0x1, R69 ;  /* 0x0000000100457824 */ /* 0x014fd600078e0245 */
.L_x_150:
[----:B------:R-:W-:Y:S02]  /*6ac0*/  LEA R3, R150, UR44, 0x3 ;  /* 0x0000002c96037c11 */ /* 0x000fe4000f8e18ff */
[----:B------:R-:W-:Y:S02]  /*6ad0*/  SHF.L.U32 R0, R152, 0x1f, RZ ;  /* 0x0000001f98007819 */ /* 0x000fe400000006ff */
[----:B------:R-:W-:Y:S02]  /*6ae0*/  LEA R4, R150, UR44, 0x4 ;  /* 0x0000002c96047c11 */ /* 0x000fe4000f8e20ff */
[----:B--2---:R-:W2:Y:S02]  /*6af0*/  SYNCS.PHASECHK.TRANS64.TRYWAIT P0, [R3+URZ+0x2b0], R0 ;  /* 0x0002b000030075a7 */ /* 0x004ea400080011ff */
[----:B-12---:R-:W-:Y:S05]  /*6b00*/  @!P0 BRA `(.L_x_133) ;  /* 0x0000003800bc8947 */ /* 0x006fea0003800000 */
.L_x_259:
[----:B------:R-:W4:Y:S01]  /*6b10*/  LDS.128 R4, [R4+0x340] ;  /* 0x0003400004047984 */ /* 0x000f220000000c00 */
[----:B------:R-:W-:Y:S01]  /*6b20*/  UISETP.GE.AND UP0, UPT, UR40, 0x1, UPT ;  /* 0x000000012800788c */ /* 0x000fe2000bf06270 */
[----:B------:R-:W-:Y:S01]  /*6b30*/  @!PT LDS RZ, [RZ] ;  /* 0x00000000fffff984 */ /* 0x000fe20000000800 */
[----:B------:R-:W-:Y:S01]  /*6b40*/  @!PT LDS RZ, [RZ] ;  /* 0x00000000fffff984 */ /* 0x000fe20000000800 */
[----:B------:R-:W-:Y:S01]  /*6b50*/  @!PT LDS RZ, [RZ] ;  /* 0x00000000fffff984 */ /* 0x000fe20000000800 */
[----:B------:R-:W-:Y:S01]  /*6b60*/  @!PT LDS RZ, [RZ] ;  /* 0x00000000fffff984 */ /* 0x000fe20000000800 */
[----:B------:R1:W-:Y:S06]  /*6b70*/  MEMBAR.ALL.CTA ;  /* 0x0000000000007992 */ /* 0x0003ec0000008000 */
[----:B-1----:R-:W1:Y:S01]  /*6b80*/  FENCE.VIEW.ASYNC.S ;  /* 0x00000000000073c6 */ /* 0x002e620000000000 */
[----:B----4-:R-:W-:Y:S11]  /*6b90*/  LOP3.LUT P0, RZ, R6, 0x1, RZ, 0xc0, !PT ;  /* 0x0000000106ff7812 */ /* 0x010ff6000780c0ff */
[----:B------:R-:W-:Y:S02]  /*6ba0*/  @!UPT UIADD3 URZ, UPT, UPT, URZ, URZ, URZ ;  /* 0x000000fffffff290 */ /* 0x000fe4000fffe0ff */
[----:B-1----:R-:W-:Y:S01]  /*6bb0*/  VOTEU.ANY UP1, P0 ;  /* 0x0000000000ff7886 */ /* 0x002fe20000020100 */
[----:B------:R-:W-:Y:S01]  /*6bc0*/  PLOP3.LUT P0, PT, PT, PT, UP1, 0x80, 0x8 ;  /* 0x000000000008781c */ /* 0x000fe20003f0f018 */
[----:B------:R-:W-:Y:S11]  /*6bd0*/  UP2UR UR47, UPR, URZ, 0x2 ;  /* 0x00000002ff2f7883 */ /* 0x000ff60008000000 */
[----:B------:R-:W-:Y:S01]  /*6be0*/  @!UPT UIADD3 URZ, UPT, UPT, URZ, URZ, URZ ;  /* 0x000000fffffff290 */ /* 0x000fe2000fffe0ff */
        /* <DEDUP_REMOVED lines=13> */
[----:B------:R-:W2:Y:S01]  /*6cc0*/  LDCU UR12, c[0x0][0xb20] ;  /* 0x00016400ff0c77ac */ /* 0x000ea20008000800 */
[----:B------:R-:W-:Y:S02]  /*6cd0*/  UIMAD.WIDE.U32 UR4, UR52, UR51, URZ ;  /* 0x00000033340472a5 */ /* 0x000fe4000f8e00ff */
[----:B------:R-:W-:Y:S02]  /*6ce0*/  UIMAD.WIDE.U32 UR6, UR53, UR48, URZ ;  /* 0x00000030350672a5 */ /* 0x000fe4000f8e00ff */
[----:B------:R-:W-:Y:S02]  /*6cf0*/  UISETP.NE.AND UP0, UPT, UR50, 0x1, UPT ;  /* 0x000000013200788c */ /* 0x000fe4000bf05270 */
[----:B------:R-:W-:Y:S02]  /*6d00*/  UIMAD.WIDE.U32 UR8, UR37, UR51, URZ ;  /* 0x00000033250872a5 */ /* 0x000fe4000f8e00ff */
[----:B------:R-:W-:Y:S02]  /*6d10*/  UIMAD.WIDE.U32 UR10, UR38, UR48, URZ ;  /* 0x00000030260a72a5 */ /* 0x000fe4000f8e00ff */
[----:B------:R-:W-:Y:S02]  /*6d20*/  UISETP.NE.AND UP1, UPT, UR41, 0x1, UPT ;  /* 0x000000012900788c */ /* 0x000fe4000bf25270 */
[----:B------:R-:W-:Y:S01]  /*6d30*/  UISETP.NE.AND UP2, UPT, UR40, 0x1, UPT ;  /* 0x000000012800788c */ /* 0x000fe2000bf45270 */
[----:B------:R-:W-:Y:S02]  /*6d40*/  UMOV UR4, UR5 ;  /* 0x0000000500047c82 */ /* 0x000fe40008000000 */
[----:B--2---:R-:W-:Y:S03]  /*6d50*/  USHF.R.U32.HI UR5, URZ, UR12, UR4 ;  /* 0x0000000cff057299 */ /* 0x004fe60008011604 */
[----:B------:R-:W-:Y:S02]  /*6d60*/  UMOV UR4, UR7 ;  /* 0x0000000700047c82 */ /* 0x000fe40008000000 */
[----:B------:R-:W-:Y:S02]  /*6d70*/  USHF.R.U32.HI UR7, URZ, UR49, UR4 ;  /* 0x00000031ff077299 */ /* 0x000fe40008011604 */
[----:B------:R-:W-:Y:S02]  /*6d80*/  USEL UR4, UR52, UR5, !UP0 ;  /* 0x0000000534047287 */ /* 0x000fe4000c000000 */
[----:B------:R-:W-:Y:S01]  /*6d90*/  USEL UR7, UR53, UR7, !UP1 ;  /* 0x0000000735077287 */ /* 0x000fe2000c800000 */
[----:B------:R-:W-:Y:S01]  /*6da0*/  UMOV UR5, UR9 ;  /* 0x0000000900057c82 */ /* 0x000fe20008000000 */
[----:B------:R-:W-:Y:S02]  /*6db0*/  UIMAD.WIDE.U32 UR8, UR4, UR42, URZ ;  /* 0x0000002a040872a5 */ /* 0x000fe4000f8e00ff */
[----:B------:R-:W-:Y:S03]  /*6dc0*/  USHF.R.U32.HI UR6, URZ, UR12, UR5 ;  /* 0x0000000cff067299 */ /* 0x000fe60008011605 */
[----:B------:R-:W-:Y:S01]  /*6dd0*/  UMOV UR5, UR11 ;  /* 0x0000000b00057c82 */ /* 0x000fe20008000000 */
[----:B------:R-:W-:Y:S02]  /*6de0*/  UIMAD.WIDE.U32 UR10, UR7, UR42, URZ ;  /* 0x0000002a070a72a5 */ /* 0x000fe4000f8e00ff */
[----:B------:R-:W-:Y:S02]  /*6df0*/  USHF.R.U32.HI UR12, URZ, UR49, UR5 ;  /* 0x00000031ff0c7299 */ /* 0x000fe40008011605 */
[----:B------:R-:W-:Y:S01]  /*6e00*/  USEL UR6, UR37, UR6, !UP0 ;  /* 0x0000000625067287 */ /* 0x000fe2000c000000 */
[----:B------:R-:W-:Y:S02]  /*6e10*/  UMOV UR5, UR9 ;  /* 0x0000000900057c82 */ /* 0x000fe40008000000 */
[----:B------:R-:W-:Y:S01]  /*6e20*/  UMOV UR10, UR11 ;  /* 0x0000000b000a7c82 */ /* 0x000fe20008000000 */
[----:B------:R-:W-:Y:S02]  /*6e30*/  @UP2 USHF.R.U32.HI UR4, URZ, UR43, UR5 ;  /* 0x0000002bff042299 */ /* 0x000fe40008011605 */
[----:B------:R-:W-:Y:S02]  /*6e40*/  @UP2 USHF.R.U32.HI UR7, URZ, UR43, UR10 ;  /* 0x0000002bff072299 */ /* 0x000fe4000801160a */
[----:B------:R-:W-:Y:S02]  /*6e50*/  UIMAD UR4, UR40, UR4, URZ ;  /* 0x00000004280472a4 */ /* 0x000fe4000f8e02ff */
[----:B------:R-:W-:Y:S02]  /*6e60*/  UIMAD.WIDE.U32 UR10, UR6, UR42, URZ ;  /* 0x0000002a060a72a5 */ /* 0x000fe4000f8e00ff */
[----:B------:R-:W-:Y:S02]  /*6e70*/  USEL UR5, UR38, UR12, !UP1 ;  /* 0x0000000c26057287 */ /* 0x000fe4000c800000 */
[----:B------:R-:W-:Y:S02]  /*6e80*/  UIMAD UR8, UR40, UR7, URZ ;  /* 0x00000007280872a4 */ /* 0x000fe4000f8e02ff */
[----:B------:R-:W-:Y:S03]  /*6e90*/  UISETP.GE.AND UP0, UPT, UR6, UR4, UPT ;  /* 0x000000040600728c */ /* 0x000fe6000bf06270 */
[----:B------:R-:W-:Y:S01]  /*6ea0*/  UMOV UR4, UR11 ;  /* 0x0000000b00047c82 */ /* 0x000fe20008000000 */
[----:B------:R-:W-:Y:S02]  /*6eb0*/  UISETP.GE.OR UP0, UPT, UR5, UR8, UP0 ;  /* 0x000000080500728c */ /* 0x000fe40008706670 */
[----:B------:R-:W-:Y:S02]  /*6ec0*/  USHF.R.U32.HI UR4, URZ, UR43, UR4 ;  /* 0x0000002bff047299 */ /* 0x000fe40008011604 */
[----:B------:R-:W-:Y:S02]  /*6ed0*/  UIMAD.WIDE.U32 UR8, UR5, UR42, URZ ;  /* 0x0000002a050872a5 */ /* 0x000fe4000f8e00ff */
[----:B------:R-:W-:Y:S02]  /*6ee0*/  USEL UR11, UR6, UR4, !UP2 ;  /* 0x00000004060b7287 */ /* 0x000fe4000d000000 */
[----:B------:R-:W-:Y:S02]  /*6ef0*/  UIADD3 UR8, UPT, UPT, -UR5, URZ, URZ ;  /* 0x000000ff05087290 */ /* 0x000fe4000fffe1ff */
[----:B------:R-:W-:Y:S01]  /*6f00*/  UIADD3 UR10, UPT, UPT, -UR11, URZ, URZ ;  /* 0x000000ff0b0a7290 */ /* 0x000fe2000fffe1ff */
[----:B------:R-:W-:Y:S01]  /*6f10*/  @!UP0 UMOV UR4, UR9 ;  /* 0x0000000900048c82 */ /* 0x000fe20008000000 */
[----:B------:R-:W-:Y:S02]  /*6f20*/  UIADD3 UR9, UPT, UPT, -UR6, URZ, URZ ;  /* 0x000000ff06097290 */ /* 0x000fe4000fffe1ff */
[----:B------:R-:W-:Y:S02]  /*6f30*/  @!UP0 USHF.R.U32.HI UR4, URZ, UR43, UR4 ;  /* 0x0000002bff048299 */ /* 0x000fe40008011604 */
[----:B------:R-:W-:Y:S02]  /*6f40*/  UIMAD UR10, UR40, UR10, UR6 ;  /* 0x0000000a280a72a4 */ /* 0x000fe4000f8e0206 */
[----:B------:R-:W-:Y:S04]  /*6f50*/  @!UP0 USEL UR4, UR5, UR4, !UP2 ;  /* 0x0000000405048287 */ /* 0x000fe8000d000000 */
[----:B------:R-:W-:Y:S02]  /*6f60*/  @!UP0 UIMAD UR10, UR7, UR10, UR4 ;  /* 0x0000000a070a82a4 */ /* 0x000fe4000f8e0204 */
[----:B------:R-:W-:Y:S02]  /*6f70*/  @!UP0 UIADD3 UR11, UPT, UPT, UR11, -UR4, URZ ;  /* 0x800000040b0b8290 */ /* 0x000fe4000fffe0ff */
[----:B------:R-:W-:Y:S02]  /*6f80*/  UIMAD UR7, UR41, UR8, UR38 ;  /* 0x00000008290772a4 */ /* 0x000fe4000f8e0226 */
[----:B------:R-:W-:Y:S02]  /*6f90*/  @!UP0 UIMAD UR6, UR11, UR40, UR5 ;  /* 0x000000280b0682a4 */ /* 0x000fe4000f8e0205 */
[----:B------:R-:W-:Y:S01]  /*6fa0*/  UIMAD UR4, UR50, UR9, UR37 ;  /* 0x00000009320472a4 */ /* 0x000fe2000f8e0225 */
[----:B------:R-:W-:Y:S02]  /*6fb0*/  @!UP0 UMOV UR5, UR10 ;  /* 0x0000000a00058c82 */ /* 0x000fe40008000000 */
[----:B------:R-:W-:Y:S02]  /*6fc0*/  UIMAD UR38, UR5, UR41, UR7 ;  /* 0x00000029052672a4 */ /* 0x000fe4000f8e0207 */
[----:B------:R-:W-:Y:S11]  /*6fd0*/  UIMAD UR37, UR6, UR50, UR4 ;  /* 0x00000032062572a4 */ /* 0x000ff6000f8e0204 */
[----:B------:R-:W-:Y:S01]  /*6fe0*/  @!UPT UIADD3 URZ, UPT, UPT, URZ, URZ, URZ ;  /* 0x000000fffffff290 */ /* 0x000fe2000fffe0ff */
.L_x_134:
[----:B------:R-:W-:Y:S01]  /*6ff0*/  UISETP.NE.AND UP0, UPT, UR39, 0x1, UPT ;  /* 0x000000012700788c */ /* 0x000fe2000bf05270 */
[----:B------:R-:W-:Y:S10]  /*7000*/  IADD3 R150, PT, PT, R150, 0x1, RZ ;  /* 0x0000000196967810 */ /* 0x000ff40007ffe0ff */
[----:B------:R-:W2:Y:S01]  /*7010*/  @!UP0 LDCU.128 UR12, c[0x0][0xb10] ;  /* 0x00016200ff0c87ac */ /* 0x000ea20008000c00 */
[----:B------:R-:W4:Y:S01]  /*7020*/  @!UP0 LDCU UR5, c[0x0][0xb0c] ;  /* 0x00016180ff0587ac */ /* 0x000f220008000800 */
[----:B------:R-:W3:Y:S01]  /*7030*/  @!UP0 LDCU UR10, c[0x0][0xb20] ;  /* 0x00016400ff0a87ac */ /* 0x000ee20008000800 */
[----:B--2---:R-:W-:Y:S02]  /*7040*/  UIMAD.WIDE.U32 UR8, UR38, UR12, URZ ;  /* 0x0000000c260872a5 */ /* 0x004fe4000f8e00ff */
[----:B------:R-:W-:Y:S02]  /*7050*/  UIMAD.WIDE.U32 UR6, UR37, UR15, URZ ;  /* 0x0000000f250672a5 */ /* 0x000fe4000f8e00ff */
[----:B------:R-:W-:Y:S03]  /*7060*/  @!UP0 UISETP.NE.AND UP1, UPT, UR14, 0x1, UPT ;  /* 0x000000010e00888c */ /* 0x000fe6000bf25270 */
[----:B------:R-:W-:Y:S01]  /*7070*/  @!UP0 UMOV UR4, UR9 ;  /* 0x0000000900048c82 */ /* 0x000fe20008000000 */
[----:B----4-:R-:W-:Y:S02]  /*7080*/  @!UP0 UISETP.NE.AND UP2, UPT, UR5, 0x1, UPT ;  /* 0x000000010500888c */ /* 0x010fe4000bf45270 */
[----:B------:R-:W-:Y:S01]  /*7090*/  @!UP0 USHF.R.U32.HI UR4, URZ, UR13, UR4 ;  /* 0x0000000dff048299 */ /* 0x000fe20008011604 */
[----:B------:R-:W-:Y:S02]  /*70a0*/  @!UP0 UMOV UR6, UR7 ;  /* 0x0000000700068c82 */ /* 0x000fe40008000000 */
[----:B---3--:R-:W-:Y:S02]  /*70b0*/  @!UP0 USHF.R.U32.HI UR6, URZ, UR10, UR6 ;  /* 0x0000000aff068299 */ /* 0x008fe40008011606 */
[----:B------:R-:W-:Y:S02]  /*70c0*/  @!UP0 USEL UR7, UR38, UR4, !UP2 ;  /* 0x0000000426078287 */ /* 0x000fe4000d000000 */
[----:B------:R-:W-:Y:S04]  /*70d0*/  @!UP0 USEL UR6, UR37, UR6, !UP1 ;  /* 0x0000000625068287 */ /* 0x000fe8000c800000 */
[----:B------:R-:W-:Y:S02]  /*70e0*/  @!UP0 UIADD3 UR4, UPT, UPT, -UR7, UR6, URZ ;  /* 0x0000000607048290 */ /* 0x000fe4000fffe1ff */
[----:B------:R-:W-:Y:S02]  /*70f0*/  @!UP0 UIADD3 UR6, UPT, UPT, UR7, -UR6, URZ ;  /* 0x8000000607068290 */ /* 0x000fe4000fffe0ff */
[----:B------:R-:W-:Y:S02]  /*7100*/  @!UP0 UIMAD UR38, UR4, UR5, UR38 ;  /* 0x00000005042682a4 */ /* 0x000fe4000f8e0226 */
[----:B------:R-:W-:Y:S02]  /*7110*/  @!UP0 UIMAD UR37, UR6, UR14, UR37 ;  /* 0x0000000e062582a4 */ /* 0x000fe4000f8e0225 */
[----:B------:R-:W-:Y:S09]  /*7120*/  ULOP3.LUT UP0, URZ, UR56, 0x1b0, URZ, 0xc0, !UPT ;  /* 0x000001b038ff7892 */ /* 0x000ff2000f80c0ff */
[----:B------:R-:W-:Y:S05]  /*7130*/  BRA.U !UP0, `(.L_x_135) ;  /* 0x0000000108407547 */ /* 0x000fea000b800000 */
[----:B------:R-:W2:Y:S01]  /*7140*/  LDCU.64 UR8, c[0x4][0x80] ;  /* 0x01001000ff0877ac */ /* 0x000ea20008000a00 */
[----:B------:R-:W-:Y:S01]  /*7150*/  MOV R3, 0x0 ;  /* 0x0000000000037802 */ /* 0x000fe20000000f00 */
[----:B------:R-:W-:Y:S02]  /*7160*/  HFMA2 R12, -RZ, RZ, 0, 5.9604644775390625e-08 ;  /* 0x00000001ff0c7431 */ /* 0x000fe400000001ff */
[----:B------:R-:W-:Y:S02]  /*7170*/  IMAD.MOV.U32 R8, RZ, RZ, 0x70 ;  /* 0x00000070ff087424 */ /* 0x000fe400078e00ff */
[----:B------:R-:W-:Y:S01]  /*7180*/  IMAD.MOV.U32 R13, RZ, RZ, RZ ;  /* 0x000000ffff0d7224 */ /* 0x000fe200078e00ff */
[----:B------:R-:W3:Y:S01]  /*7190*/  LDCU.64 UR6, c[0x4][0x88] ;  /* 0x01001100ff0677ac */ /* 0x000ee20008000a00 */
[----:B------:R-:W4:Y:S01]  /*71a0*/  LDC.64 R2, c[0x4][R3] ;  /* 0x0100000003027b82 */ /* 0x000f220000000a00 */
[----:B------:R-:W1:Y:S01]  /*71b0*/  LDCU.64 UR4, c[0x4][0x8] ;  /* 0x01000100ff0477ac */ /* 0x000e620008000a00 */
[----:B--2---:R-:W-:Y:S01]  /*71c0*/  MOV R5, UR9 ;  /* 0x0000000900057c02 */ /* 0x004fe20008000f00 */
[----:B------:R-:W-:Y:S01]  /*71d0*/  IMAD.U32 R4, RZ, RZ, UR8 ;  /* 0x00000008ff047e24 */ /* 0x000fe2000f8e00ff */
[----:B---3--:R-:W-:Y:S01]  /*71e0*/  MOV R7, UR7 ;  /* 0x0000000700077c02 */ /* 0x008fe20008000f00 */
[----:B------:R-:W-:Y:S01]  /*71f0*/  IMAD.U32 R6, RZ, RZ, UR6 ;  /* 0x00000006ff067e24 */ /* 0x000fe2000f8e00ff */
[----:B-1----:R-:W-:Y:S01]  /*7200*/  MOV R11, UR5 ;  /* 0x00000005000b7c02 */ /* 0x002fe20008000f00 */
[----:B------:R-:W-:Y:S02]  /*7210*/  IMAD.U32 R10, RZ, RZ, UR4 ;  /* 0x00000004ff0a7e24 */ /* 0x000fe4000f8e00ff */
[----:B------:R-:W-:Y:S07]  /*7220*/  LEPC R20, `(.L_x_135) ;  /* 0x000000001014794e */ /* 0x000fee0000000000 */
[----:B----45:R-:W-:Y:S05]  /*7230*/  CALL.ABS.NOINC R2 ;  /* 0x0000000002007343 */ /* 0x030fea0003c00000 */
.L_x_135:
[----:B------:R-:W-:Y:S01]  /*7240*/  LOP3.LUT P0, RZ, R154, 0x1b0, RZ, 0xc0, !PT ;  /* 0x000001b09aff7812 */ /* 0x000fe2000780c0ff */
[----:B------:R-:W-:Y:S11]  /*7250*/  BSSY.RECONVERGENT B6, `(.L_x_136) ;  /* 0x0000013000067945 */ /* 0x000ff60003800200 */
[----:B------:R-:W-:Y:S01]  /*7260*/  @!UPT UIADD3 URZ, UPT, UPT, URZ, URZ, URZ ;  /* 0x000000fffffff290 */ /* 0x000fe2000fffe0ff */
[----:B------:R-:W-:Y:S05]  /*7270*/  @!P0 BRA `(.L_x_137) ;  /* 0x0000000000408947 */ /* 0x000fea0003800000 */
        /* <DEDUP_REMOVED lines=16> */
.L_x_137:
[----:B------:R-:W-:Y:S05]  /*7380*/  BSYNC.RECONVERGENT B6 ;  /* 0x0000000000067941 */ /* 0x000fea0003800200 */
.L_x_136:
[----:B------:R-:W-:Y:S01]  /*7390*/  ISETP.NE.U32.AND P3, PT, R140, RZ, PT ;  /* 0x000000ff8c00720c */ /* 0x000fe20003f65070 */
[----:B------:R-:W-:Y:S01]  /*73a0*/  UISETP.NE.AND UP1, UPT, UR61, URZ, UPT ;  /* 0x000000ff3d00728c */ /* 0x000fe2000bf25270 */
[----:B------:R-:W-:Y:S02]  /*73b0*/  ISETP.NE.U32.AND P4, PT, R136, RZ, PT ;  /* 0x000000ff8800720c */ /* 0x000fe40003f85070 */
[----:B------:R-:W-:Y:S02]  /*73c0*/  ISETP.NE.AND.EX P3, PT, R141, RZ, PT, P3 ;  /* 0x000000ff8d00720c */ /* 0x000fe40003f65330 */
[----:B------:R-:W-:Y:S02]  /*73d0*/  PLOP3.LUT P1, PT, PT, PT, PT, 0x8, 0x80 ;  /* 0x000000000080781c */ /* 0x000fe40003f2e170 */
[----:B------:R-:W-:Y:S02]  /*73e0*/  PLOP3.LUT P0, PT, PT, PT, UP1, 0x80, 0x8 ;  /* 0x000000000008781c */ /* 0x000fe40003f0f018 */
[----:B------:R-:W-:Y:S02]  /*73f0*/  ISETP.NE.AND.EX P4, PT, R137, RZ, PT, P4 ;  /* 0x000000ff8900720c */ /* 0x000fe40003f85340 */
[----:B------:R-:W2:Y:S09]  /*7400*/  @UP1 LDCU.64 UR4, c[0x0][0x888] ;  /* 0x00011100ff0417ac */ /* 0x000eb20008000a00 */
[----:B------:R-:W-:Y:S01]  /*7410*/  @P0 PLOP3.LUT P1, PT, P3, PT, PT, 0x80, 0x8 ;  /* 0x000000000008081c */ /* 0x000fe20001f2f070 */
[----:B--2---:R-:W-:Y:S04]  /*7420*/  @UP1 UISETP.NE.U32.AND UP0, UPT, UR4, URZ, UPT ;  /* 0x000000ff0400128c */ /* 0x004fe8000bf05070 */
[----:B------:R-:W-:Y:S04]  /*7430*/  @UP1 UISETP.NE.AND.EX UP0, UPT, UR5, URZ, UPT, UP0 ;  /* 0x000000ff0500128c */ /* 0x000fe8000bf05300 */
[----:B------:R-:W-:Y:S01]  /*7440*/  @UP1 USEL UR4, URZ, 0xffffffff, UP0 ;  /* 0xffffffffff041887 */ /* 0x000fe20008000000 */
[----:B------:R-:W-:Y:S11]  /*7450*/  @!P3 BRA `(.L_x_138) ;  /* 0x000000000030b947 */ /* 0x000ff60003800000 */
        /* <DEDUP_REMOVED lines=12> */
.L_x_138:
[----:B------:R-:W-:Y:S05]  /*7520*/  @!P4 BRA `(.L_x_139) ;  /* 0x000000000024c947 */ /* 0x000fea0003800000 */
[----:B------:R-:W-:Y:S01]  /*7530*/  ISETP.NE.U32.AND P2, PT, R134, RZ, PT ;  /* 0x000000ff8600720c */ /* 0x000fe20003f45070 */
[----:B------:R-:W2:Y:S03]  /*7540*/  LDCU.64 UR6, c[0x0][0x358] ;  /* 0x00006b00ff0677ac */ /* 0x000ea60008000a00 */
[----:B------:R-:W-:Y:S11]  /*7550*/  ISETP.NE.AND.EX P2, PT, R135, RZ, PT, P2 ;  /* 0x000000ff8700720c */ /* 0x000ff60003f45320 */
[----:B------:R-:W-:Y:S02]  /*7560*/  @!UPT UIADD3 URZ, UPT, UPT, URZ, URZ, URZ ;  /* 0x000000fffffff290 */ /* 0x000fe4000fffe0ff */
[----:B------:R-:W4:Y:S01]  /*7570*/  @P2 LDC.64 R2, c[0x0][0x8a8] ;  /* 0x00022a00ff022b82 */ /* 0x000f220000000a00 */
[----:B-1----:R-:W-:Y:S04]  /*7580*/  @P2 IMAD R0, R136, UR36, RZ ;  /* 0x0000002488002c24 */ /* 0x002fe8000f8e02ff */
[----:B----4-:R-:W-:Y:S05]  /*7590*/  @P2 IMAD.WIDE R2, R0, 0x4, R2 ;  /* 0x0000000400022825 */ /* 0x010fea00078e0202 */
[----:B--2--5:R2:W5:Y:S02]  /*75a0*/  @P2 LDG.E R70, desc[UR6][R2.64] ;  /* 0x0000000602462981 */ /* 0x024564000c1e1900 */
[----:B--2---:R-:W4:Y:S02]  /*75b0*/  @!P2 LDC R70, c[0x0][0x8a0] ;  /* 0x00022800ff46ab82 */ /* 0x004f240000000800 */
.L_x_139:
[----:B---3-5:R-:W-:Y:S01]  /*75c0*/  @P0 ISETP.NE.AND P4, PT, R72, RZ, PT ;  /* 0x000000ff4800020c */ /* 0x028fe20003f85270 */
[----:B-1----:R-:W-:Y:S01]  /*75d0*/  IMAD.U32 R0, RZ, RZ, UR4 ;  /* 0x00000004ff007e24 */ /* 0x002fe2000f8e00ff */
[----:B------:R-:W-:Y:S01]  /*75e0*/  @P0 LOP3.LUT P2, RZ, R147, 0xff, RZ, 0xc0, !PT ;  /* 0x000000ff93ff0812 */ /* 0x000fe2000784c0ff */
[----:B------:R-:W-:Y:S01]  /*75f0*/  BSSY B1, `(.L_x_140) ;  /* 0x000003d000017945 */ /* 0x000fe20003800000 */
[----:B------:R-:W-:Y:S02]  /*7600*/  @P0 SEL R2, RZ, 0xffffffff, P4 ;  /* 0xffffffffff020807 */ /* 0x000fe40002000000 */
[----:B------:R-:W-:Y:S02]  /*7610*/  CS2R R90, SRZ ;  /* 0x00000000005a7805 */ /* 0x000fe4000001ff00 */
[----:B------:R-:W-:Y:S02]  /*7620*/  LEA R149, R68, UR44, 0x3 ;  /* 0x0000002c44957c11 */ /* 0x000fe4000f8e18ff */
[----:B------:R-:W-:Y:S02]  /*7630*/  CS2R R88, SRZ ;  /* 0x0000000000587805 */ /* 0x000fe4000001ff00 */
[----:B------:R-:W-:Y:S02]  /*7640*/  @P1 SEL R2, R0, R2, !P2 ;  /* 0x0000000200021207 */ /* 0x000fe40005000000 */
[----:B------:R-:W-:Y:S02]  /*7650*/  CS2R R86, SRZ ;  /* 0x0000000000567805 */ /* 0x000fe4000001ff00 */
[----:B------:R-:W-:Y:S02]  /*7660*/  SHF.L.U32 R4, R153, 0x1f, RZ ;  /* 0x0000001f99047819 */ /* 0x000fe400000006ff */
[----:B------:R-:W-:Y:S02]  /*7670*/  CS2R R84, SRZ ;  /* 0x0000000000547805 */ /* 0x000fe4000001ff00 */
[----:B------:R-:W-:Y:S02]  /*7680*/  @P0 LOP3.LUT R2, R2, 0x1, RZ, 0xc0, !PT ;  /* 0x0000000102020812 */ /* 0x000fe400078ec0ff */
[----:B------:R-:W-:Y:S02]  /*7690*/  CS2R R82, SRZ ;  /* 0x0000000000527805 */ /* 0x000fe4000001ff00 */
[----:B------:R-:W-:Y:S02]  /*76a0*/  PLOP3.LUT P5, PT, PT, PT, PT, 0x8, 0x80 ;  /* 0x000000000080781c */ /* 0x000fe40003fae170 */
[----:B------:R-:W-:Y:S02]  /*76b0*/  CS2R R80, SRZ ;  /* 0x0000000000507805 */ /* 0x000fe4000001ff00 */
[----:B------:R-:W-:Y:S01]  /*76c0*/  ISETP.NE.U32.OR P1, PT, R2, 0x1, !P0 ;  /* 0x000000010200780c */ /* 0x000fe20004725470 */
[----:B------:R-:W-:Y:S01]  /*76d0*/  IMAD R2, R68, 0x40, R69 ;  /* 0x0000004044027824 */ /* 0x000fe200078e0245 */
[----:B------:R-:W-:Y:S02]  /*76e0*/  CS2R R18, SRZ ;  /* 0x0000000000127805 */ /* 0x000fe4000001ff00 */
[----:B------:R-:W-:Y:S09]  /*76f0*/  CS2R R16, SRZ ;  /* 0x0000000000107805 */ /* 0x000ff2000001ff00 */
[----:B------:R-:W-:Y:S04]  /*7700*/  @P1 SHF.L.U32 R0, R151, 0x1f, RZ ;  /* 0x0000001f97001819 */ /* 0x000fe800000006ff */
[----:B------:R-:W1:Y:S01]  /*7710*/  @P1 SYNCS.PHASECHK.TRANS64.TRYWAIT P0, [UR44+0x290], R0 ;  /* 0x00029000ff0015a7 */ /* 0x000e62000800112c */
[----:B------:R2:W3:Y:S01]  /*7720*/  SYNCS.PHASECHK.TRANS64.TRYWAIT P4, [R149+URZ+0x2d0], R4 ;  /* 0x0002d004950075a7 */ /* 0x0004e200080811ff */
[----:B-1----:R-:W-:Y:S01]  /*7730*/  @P1 PLOP3.LUT P5, PT, P0, PT, PT, 0x8, 0x80 ;  /* 0x000000000080181c */ /* 0x002fe200007ae170 */
[----:B------:R-:W-:Y:S01]  /*7740*/  @!UPT UIADD3 URZ, UPT, UPT, URZ, URZ, URZ ;  /* 0x000000fffffff290 */ /* 0x000fe2000fffe0ff */
[----:B--23--:R-:W-:Y:S11]  /*7750*/  @!P1 BRA `(.L_x_141) ;  /* 0x0000000000989947 */ /* 0x00cff60003800000 */
[----:B------:R-:W-:Y:S01]  /*7760*/  ISETP.NE.U32.AND P0, PT, RZ, UR58, PT ;  /* 0x0000003aff007c0c */ /* 0x000fe2000bf05070 */
[----:B------:R-:W-:Y:S01]  /*7770*/  BSSY B0, `(.L_x_142) ;  /* 0x0000016000007945 */ /* 0x000fe20003800000 */
[----:B------:R-:W-:Y:S02]  /*7780*/  ISETP.NE.AND P2, PT, R72, RZ, PT ;  /* 0x000000ff4800720c */ /* 0x000fe40003f45270 */
[----:B------:R-:W-:Y:S02]  /*7790*/  CS2R R18, SRZ ;  /* 0x0000000000127805 */ /* 0x000fe4000001ff00 */
[----:B------:R-:W-:Y:S02]  /*77a0*/  ISETP.NE.AND.EX P0, PT, RZ, UR59, PT, P0 ;  /* 0x0000003bff007c0c */ /* 0x000fe4000bf05300 */
[----:B------:R-:W-:Y:S02]  /*77b0*/  CS2R R16, SRZ ;  /* 0x0000000000107805 */ /* 0x000fe4000001ff00 */
[----:B------:R-:W-:Y:S02]  /*77c0*/  LOP3.LUT P1, RZ, R147, 0xff, RZ, 0xc0, !PT ;  /* 0x000000ff93ff7812 */ /* 0x000fe4000782c0ff */
[----:B------:R-:W-:Y:S02]  /*77d0*/  CS2R R82, SRZ ;  /* 0x0000000000527805 */ /* 0x000fe4000001ff00 */
[----:B------:R-:W-:Y:S02]  /*77e0*/  SEL R0, RZ, 0xffffffff, P2 ;  /* 0xffffffffff007807 */ /* 0x000fe40001000000 */
[----:B------:R-:W-:Y:S02]  /*77f0*/  CS2R R80, SRZ ;  /* 0x0000000000507805 */ /* 0x000fe4000001ff00 */
[----:B------:R-:W-:Y:S02]  /*7800*/  SEL R3, RZ, 0xffffffff, P0 ;  /* 0xffffffffff037807 */ /* 0x000fe40000000000 */
[----:B------:R-:W-:Y:S02]  /*7810*/  CS2R R86, SRZ ;  /* 0x0000000000567805 */ /* 0x000fe4000001ff00 */
[----:B------:R-:W-:Y:S02]  /*7820*/  CS2R R84, SRZ ;  /* 0x0000000000547805 */ /* 0x000fe4000001ff00 */
[----:B------:R-:W-:Y:S02]  /*7830*/  CS2R R90, SRZ ;  /* 0x00000000005a7805 */ /* 0x000fe4000001ff00 */
[----:B------:R-:W-:Y:S02]  /*7840*/  @P3 SEL R0, R3, R0, !P1 ;  /* 0x0000000003003207 */ /* 0x000fe40004800000 */
[----:B------:R-:W-:Y:S02]  /*7850*/  CS2R R88, SRZ ;  /* 0x0000000000587805 */ /* 0x000fe4000001ff00 */
[----:B------:R-:W-:Y:S04]  /*7860*/  LOP3.LUT R0, R0, 0x1, RZ, 0xc0, !PT ;  /* 0x0000000100007812 */ /* 0x000fe800078ec0ff */
[----:B------:R-:W-:Y:S01]  /*7870*/  ISETP.NE.U32.AND P0, PT, R0, 0x1, PT ;  /* 0x000000010000780c */ /* 0x000fe20003f05070 */
[----:B------:R-:W-:Y:S01]  /*7880*/  @!UPT UIADD3 URZ, UPT, UPT, URZ, URZ, URZ ;  /* 0x000000fffffff290 */ /* 0x000fe2000fffe0ff */
[----:B------:R-:W-:Y:S11]  /*7890*/  @!P5 BRA `(.L_x_143) ;  /* 0x00000000000cd947 */ /* 0x000ff60003800000 */
[----:B------:R-:W-:Y:S04]  /*78a0*/  SHF.L.U32 R3, R151, 0x1f, RZ ;  /* 0x0000001f97037819 */ /* 0x000fe800000006ff */
[----:B------:R-:W1:Y:S02]  /*78b0*/  SYNCS.PHASECHK.TRANS64.TRYWAIT P1, [UR44+0x290], R3 ;  /* 0x00029003ff0075a7 */ /* 0x000e64000802112c */
[----:B-1----:R-:W-:Y:S05]  /*78c0*/  @!P1 BRA `(.L_x_144) ;  /* 0x0000002c00609947 */ /* 0x002fea0003800000 */
.L_x_143:
[----:B------:R-:W-:Y:S05]  /*78d0*/  BSYNC B0 ;  /* 0x0000000000007941 */ /* 0x000fea0003800000 */
.L_x_142:
[----:B------:R2:W3:Y:S01]  /*78e0*/  @P0 LDS.128 R16, [R146+UR44+0x400] ;  /* 0x0004002c92100984 */ /* 0x0004e20008000c00 */
[----:B------:R-:W-:Y:S01]  /*78f0*/  UIADD3 UR4, UPT, UPT, UR44, 0x298, URZ ;  /* 0x000002982c047890 */ /* 0x000fe2000fffe0ff */
[----:B------:R-:W-:Y:S02]  /*7900*/  LOP3.LUT R151, R151, 0x1, RZ, 0x3c, !PT ;  /* 0x0000000197977812 */ /* 0x000fe400078e3cff */
[----:B------:R2:W1:Y:S01]  /*7910*/  @P0 LDS.128 R80, [R145+0x400] ;  /* 0x0004000091500984 */ /* 0x0004620000000c00 */
[----:B------:R-:W-:Y:S03]  /*7920*/  UPRMT UR4, UR55, 0x654, UR4 ;  /* 0x0000065437047896 */ /* 0x000fe60008000004 */
[----:B------:R2:W1:Y:S04]  /*7930*/  @P0 LDS.128 R84, [R144+0x400] ;  /* 0x0004000090540984 */ /* 0x0004680000000c00 */
[----:B------:R2:W1:Y:S01]  /*7940*/  @P0 LDS.128 R88, [R143+0x400] ;  /* 0x000400008f580984 */ /* 0x0004620000000c00 */
[----:B------:R-:W-:Y:S01]  /*7950*/  @!PT LDS RZ, [RZ] ;  /* 0x00000000fffff984 */ /* 0x000fe20000000800 */
[----:B------:R-:W-:Y:S01]  /*7960*/  @!PT LDS RZ, [RZ] ;  /* 0x00000000fffff984 */ /* 0x000fe20000000800 */
[----:B------:R-:W-:Y:S01]  /*7970*/  @!PT LDS RZ, [RZ] ;  /* 0x00000000fffff984 */ /* 0x000fe20000000800 */
[----:B------:R-:W-:Y:S01]  /*7980*/  @!PT LDS RZ, [RZ] ;  /* 0x00000000fffff984 */ /* 0x000fe20000000800 */
[----:B------:R5:W-:Y:S06]  /*7990*/  MEMBAR.ALL.CTA ;  /* 0x0000000000007992 */ /* 0x000bec0000008000 */
[----:B-----5:R-:W5:Y:S02]  /*79a0*/  FENCE.VIEW.ASYNC.S ;  /* 0x00000000000073c6 */ /* 0x020f640000000000 */
[----:B-----5:R-:W-:Y:S01]  /*79b0*/  SYNCS.ARRIVE.TRANS64.RED.A1T0 RZ, [UR4], RZ ;  /* 0x000000ffffff79a7 */ /* 0x020fe20008100404 */
.L_x_141:
[----:B------:R-:W-:Y:S05]  /*79c0*/  BSYNC B1 ;  /* 0x0000000000017941 */ /* 0x000fea0003800000 */
.L_x_140:
[----:B-1----:R-:W-:Y:S04]  /*79d0*/  SHF.R.U32.HI R0, RZ, 0x15, R2 ;  /* 0x00000015ff007819 */ /* 0x002fe80000011602 */
[----:B------:R-:W-:Y:S01]  /*79e0*/  LOP3.LUT P0, RZ, R0, 0x3, R148, 0x48, !PT ;  /* 0x0000000300ff7812 */ /* 0x000fe20007804894 */
[----:B------:R-:W-:Y:S01]  /*79f0*/  @!UPT UIADD3 URZ, UPT, UPT, URZ, URZ, URZ ;  /* 0x000000fffffff290 */ /* 0x000fe2000fffe0ff */
[----:B------:R-:W-:Y:S11]  /*7a00*/  @P4 BRA `(.L_x_145) ;  /* 0x0000000000084947 */ /* 0x000ff60003800000 */
[----:B------:R-:W1:Y:S02]  /*7a10*/  SYNCS.PHASECHK.TRANS64.TRYWAIT P1, [R149+URZ+0x2d0], R4 ;  /* 0x0002d004950075a7 */ /* 0x000e6400080211ff */
[----:B-1----:R-:W-:Y:S05]  /*7a20*/  @!P1 BRA `(.L_x_146) ;  /* 0x0000002c00209947 */ /* 0x002fea0003800000 */
.L_x_145:
[----:B------:R-:W-:Y:S05]  /*7a30*/  @!P0 BRA `(.L_x_147) ;  /* 0x0000000000408947 */ /* 0x000fea0003800000 */
[----:B------:R-:W1:Y:S01]  /*7a40*/  LDCU.64 UR8, c[0x4][0x70] ;  /* 0x01000e00ff0877ac */ /* 0x000e620008000a00 */
[----:B------:R-:W-:Y:S01]  /*7a50*/  MOV R15, 0x0 ;  /* 0x00000000000f7802 */ /* 0x000fe20000000f00 */
[----:B------:R-:W-:Y:S02]  /*7a60*/  HFMA2 R12, -RZ, RZ, 0, 5.9604644775390625e-08 ;  /* 0x00000001ff0c7431 */ /* 0x000fe400000001ff */
[----:B------:R-:W-:Y:S02]  /*7a70*/  IMAD.MOV.U32 R8, RZ, RZ, 0x192 ;  /* 0x00000192ff087424 */ /* 0x000fe400078e00ff */
[----:B------:R-:W-:Y:S01]  /*7a80*/  IMAD.MOV.U32 R13, RZ, RZ, RZ ;  /* 0x000000ffff0d7224 */ /* 0x000fe200078e00ff */
[----:B------:R-:W5:Y:S01]  /*7a90*/  LDCU.64 UR6, c[0x4][0x78] ;  /* 0x01000f00ff0677ac */ /* 0x000f620008000a00 */
[----:B------:R-:W2:Y:S01]  /*7aa0*/  LDC.64 R14, c[0x4][R15] ;  /* 0x010000000f0e7b82 */ /* 0x000ea20000000a00 */
[----:B------:R-:W3:Y:S01]  /*7ab0*/  LDCU.64 UR4, c[0x4][0x10] ;  /* 0x01000200ff0477ac */ /* 0x000ee20008000a00 */
[----:B-1----:R-:W-:Y:S01]  /*7ac0*/  MOV R5, UR9 ;  /* 0x0000000900057c02 */ /* 0x002fe20008000f00 */
[----:B------:R-:W-:Y:S01]  /*7ad0*/  IMAD.U32 R4, RZ, RZ, UR8 ;  /* 0x00000008ff047e24 */ /* 0x000fe2000f8e00ff */
[----:B-----5:R-:W-:Y:S01]  /*7ae0*/  MOV R7, UR7 ;  /* 0x0000000700077c02 */ /* 0x020fe20008000f00 */
[----:B------:R-:W-:Y:S01]  /*7af0*/  IMAD.U32 R6, RZ, RZ, UR6 ;  /* 0x00000006ff067e24 */ /* 0x000fe2000f8e00ff */
[----:B---3--:R-:W-:Y:S01]  /*7b00*/  MOV R11, UR5 ;  /* 0x00000005000b7c02 */ /* 0x008fe20008000f00 */
[----:B------:R-:W-:Y:S02]  /*7b10*/  IMAD.U32 R10, RZ, RZ, UR4 ;  /* 0x00000004ff0a7e24 */ /* 0x000fe4000f8e00ff */
[----:B------:R-:W-:Y:S07]  /*7b20*/  LEPC R20, `(.L_x_147) ;  /* 0x000000001014794e */ /* 0x000fee0000000000 */
[----:B--2-4-:R-:W-:Y:S05]  /*7b30*/  CALL.ABS.NOINC R14 ;  /* 0x000000000e007343 */ /* 0x014fea0003c00000 */
.L_x_147:
[----:B------:R-:W-:Y:S01]  /*7b40*/  LOP3.LUT P0, RZ, R142, 0x60, RZ, 0xc0, !PT ;  /* 0x000000608eff7812 */ /* 0x000fe2000780c0ff */
[----:B------:R-:W-:Y:S05]  /*7b50*/  WARPSYNC.ALL ;  /* 0x0000000000007948 */ /* 0x000fea0003800000 */
[----:B------:R-:W-:Y:S01]  /*7b60*/  R2UR UR4, R2 ;  /* 0x00000000020472ca */ /* 0x000fe200000e0000 */
[----:B---3--:R-:W-:Y:S01]  /*7b70*/  IMAD.U32 R129, R18, 0x10000, RZ ;  /* 0x0001000012817824 */ /* 0x008fe200078e00ff */
[----:B------:R-:W-:Y:S01]  /*7b80*/  PRMT R71, R16, 0x8880, RZ ;  /* 0x0000888010477816 */ /* 0x000fe200000000ff */
[----:B------:R-:W-:Y:S01]  /*7b90*/  IMAD.SHL.U32 R92, R90, 0x100, RZ ;  /* 0x000001005a5c7824 */ /* 0x000fe200078e00ff */
[C---:B------:R-:W-:Y:S01]  /*7ba0*/  SHF.L.U32 R73, R16.reuse, 0x10, RZ ;  /* 0x0000001010497819 */ /* 0x040fe200000006ff */
[----:B------:R-:W-:Y:S01]  /*7bb0*/  IMAD.U32 R114, R83, 0x10000, RZ ;  /* 0x0001000053727824 */ /* 0x000fe200078e00ff */
[----:B------:R-:W-:Y:S01]  /*7bc0*/  SHF.L.U32 R74, R16, 0x8, RZ ;  /* 0x00000008104a7819 */ /* 0x000fe200000006ff */
[----:B------:R-:W-:Y:S01]  /*7bd0*/  IMAD.U32 R103, R88, 0x10000, RZ ;  /* 0x0001000058677824 */ /* 0x000fe200078e00ff */
[----:B------:R-:W-:Y:S01]  /*7be0*/  SHF.R.S32.HI R75, RZ, 0x18, R16 ;  /* 0x00000018ff4b7819 */ /* 0x000fe20000011410 */
[----:B------:R-:W-:Y:S01]  /*7bf0*/  IMAD.SHL.U32 R122, R80, 0x100, RZ ;  /* 0x00000100507a7824 */ /* 0x000fe200078e00ff */
[----:B------:R-:W-:Y:S01]  /*7c00*/  PRMT R133, R17, 0x8880, RZ ;  /* 0x0000888011857816 */ /* 0x000fe200000000ff */
[----:B------:R-:W-:Y:S01]  /*7c10*/  IMAD.SHL.U32 R107, R85, 0x100, RZ ;  /* 0x00000100556b7824 */ /* 0x000fe200078e00ff */
[C---:B------:R-:W-:Y:S01]  /*7c20*/  SHF.L.U32 R132, R17.reuse, 0x10, RZ ;  /* 0x0000001011847819 */ /* 0x040fe200000006ff */
[----:B------:R-:W-:Y:S01]  /*7c30*/  BSSY.RECONVERGENT B0, `(.L_x_148) ;  /* 0x0000122000007945 */ /* 0x000fe20003800200 */
[----:B------:R-:W-:Y:S02]  /*7c40*/  SHF.L.U32 R131, R17, 0x8, RZ ;  /* 0x0000000811837819 */ /* 0x000fe400000006ff */
[----:B------:R-:W-:Y:S02]  /*7c50*/  SHF.R.S32.HI R76, RZ, 0x18, R17 ;  /* 0x00000018ff4c7819 */ /* 0x000fe40000011411 */
[C---:B------:R-:W-:Y:S02]  /*7c60*/  PRMT R130, R18.reuse, 0x8880, RZ ;  /* 0x0000888012827816 */ /* 0x040fe400000000ff */
[----:B------:R-:W-:Y:S02]  /*7c70*/  SHF.L.U32 R128, R18, 0x8, RZ ;  /* 0x0000000812807819 */ /* 0x000fe400000006ff */
[----:B------:R-:W-:Y:S02]  /*7c80*/  SHF.R.S32.HI R77, RZ, 0x18, R18 ;  /* 0x00000018ff4d7819 */ /* 0x000fe40000011412 */
[C---:B------:R-:W-:Y:S02]  /*7c90*/  PRMT R127, R19.reuse, 0x8880, RZ ;  /* 0x00008880137f7816 */ /* 0x040fe400000000ff */
[C---:B------:R-:W-:Y:S02]  /*7ca0*/  SHF.L.U32 R126, R19.reuse, 0x10, RZ ;  /* 0x00000010137e7819 */ /* 0x040fe400000006ff */
[----:B------:R-:W-:Y:S02]  /*7cb0*/  SHF.L.U32 R125, R19, 0x8, RZ ;  /* 0x00000008137d7819 */ /* 0x000fe400000006ff */
[----:B------:R-:W-:Y:S02]  /*7cc0*/  SHF.R.S32.HI R78, RZ, 0x18, R19 ;  /* 0x00000018ff4e7819 */ /* 0x000fe40000011413 */
[----:B------:R-:W1:Y:S01]  /*7cd0*/  LDTM.x64 R4, tmem[UR4] ;  /* 0x00000004000479ee */ /* 0x000e620008340000 */
[----:B------:R-:W-:Y:S01]  /*7ce0*/  NOP ;  /* 0x0000000000007918 */ /* 0x000fe20000000000 */
[----:B------:R-:W-:Y:S02]  /*7cf0*/  IADD3 R149, PT, PT, R149, 0x2f0, RZ ;  /* 0x000002f095957810 */ /* 0x000fe40007ffe0ff */
[----:B------:R-:W-:Y:S02]  /*7d00*/  SHF.R.S32.HI R73, RZ, 0x18, R73 ;  /* 0x00000018ff497819 */ /* 0x000fe40000011449 */
[----:B------:R-:W-:Y:S02]  /*7d10*/  LOP3.LUT R149, R149, 0xfefffff8, RZ, 0xc0, !PT ;  /* 0xfefffff895957812 */ /* 0x000fe400078ec0ff */
[C---:B------:R-:W-:Y:S02]  /*7d20*/  PRMT R94, R90.reuse, 0x8880, RZ ;  /* 0x000088805a5e7816 */ /* 0x040fe400000000ff */
[----:B-1----:R1:W-:Y:S01]  /*7d30*/  SYNCS.ARRIVE.TRANS64.RED.A1T0 RZ, [R149+URZ], RZ ;  /* 0x000000ff95ff79a7 */ /* 0x0023e200081004ff */
[----:B------:R-:W-:Y:S02]  /*7d40*/  SHF.L.U32 R93, R90, 0x10, RZ ;  /* 0x000000105a5d7819 */ /* 0x000fe400000006ff */
[----:B------:R-:W-:Y:S02]  /*7d50*/  SHF.R.S32.HI R74, RZ, 0x18, R74 ;  /* 0x00000018ff4a7819 */ /* 0x000fe4000001144a */
[C---:B------:R-:W-:Y:S02]  /*7d60*/  PRMT R124, R80.reuse, 0x8880, RZ ;  /* 0x00008880507c7816 */ /* 0x040fe400000000ff */
[----:B------:R-:W-:Y:S02]  /*7d70*/  SHF.L.U32 R123, R80, 0x10, RZ ;  /* 0x00000010507b7819 */ /* 0x000fe400000006ff */
[C---:B------:R-:W-:Y:S02]  /*7d80*/  PRMT R121, R81.reuse, 0x8880, RZ ;  /* 0x0000888051797816 */ /* 0x040fe400000000ff */
[----:B------:R-:W-:Y:S02]  /*7d90*/  SHF.R.S32.HI R79, RZ, 0x18, R80 ;  /* 0x00000018ff4f7819 */ /* 0x000fe40000011450 */
[----:B------:R-:W-:Y:S01]  /*7da0*/  SHF.L.U32 R120, R81, 0x10, RZ ;  /* 0x0000001051787819 */ /* 0x000fe200000006ff */
[C---:B----4-:R-:W-:Y:S01]  /*7db0*/  IMAD R0, R70.reuse, R4, RZ ;  /* 0x0000000446007224 */ /* 0x050fe200078e02ff */
[----:B------:R-:W-:Y:S01]  /*7dc0*/  SHF.R.S32.HI R4, RZ, 0x18, R132 ;  /* 0x00000018ff047819 */ /* 0x000fe20000011484 */
[C---:B------:R-:W-:Y:S01]  /*7dd0*/  IMAD R2, R70.reuse, R5, RZ ;  /* 0x0000000546027224 */ /* 0x040fe200078e02ff */
[----:B------:R-:W-:Y:S01]  /*7de0*/  SHF.R.S32.HI R5, RZ, 0x18, R131 ;  /* 0x00000018ff057819 */ /* 0x000fe20000011483 */
[----:B------:R-:W-:Y:S01]  /*7df0*/  IMAD R3, R70, R6, RZ ;  /* 0x0000000646037224 */ /* 0x000fe200078e02ff */
[----:B------:R-:W-:Y:S01]  /*7e00*/  PRMT R118, R82, 0x8880, RZ ;  /* 0x0000888052767816 */ /* 0x000fe200000000ff */
[-C--:B------:R-:W-:Y:S01]  /*7e10*/  IMAD R0, R71, R72.reuse, R0 ;  /* 0x0000004847007224 */ /* 0x080fe200078e0200 */
[----:B------:R-:W-:Y:S01]  /*7e20*/  SHF.R.S32.HI R80, RZ, 0x18, R81 ;  /* 0x00000018ff507819 */ /* 0x000fe20000011451 */
[----:B------:R-:W-:Y:S01]  /*7e30*/  IMAD R7, R70, R7, RZ ;  /* 0x0000000746077224 */ /* 0x000fe200078e02ff */
[----:B------:R-:W-:Y:S01]  /*7e40*/  SHF.L.U32 R117, R82, 0x10, RZ ;  /* 0x0000001052757819 */ /* 0x000fe200000006ff */
[-C--:B------:R-:W-:Y:S01]  /*7e50*/  IMAD R2, R73, R72.reuse, R2 ;  /* 0x0000004849027224 */ /* 0x080fe200078e0202 */
[----:B------:R-:W-:Y:S01]  /*7e60*/  PRMT R115, R83, 0x8880, RZ ;  /* 0x0000888053737816 */ /* 0x000fe200000000ff */
[-C--:B------:R-:W-:Y:S01]  /*7e70*/  IMAD R3, R74, R72.reuse, R3 ;  /* 0x000000484a037224 */ /* 0x080fe200078e0203 */
[----:B------:R-:W-:Y:S01]  /*7e80*/  SHF.R.S32.HI R74, RZ, 0x18, R90 ;  /* 0x00000018ff4a7819 */ /* 0x000fe2000001145a */
[----:B------:R-:W-:Y:S01]  /*7e90*/  IMAD R7, R75, R72, R7 ;  /* 0x000000484b077224 */ /* 0x000fe200078e0207 */
[----:B------:R-:W-:Y:S01]  /*7ea0*/  PRMT R112, R84, 0x8880, RZ ;  /* 0x0000888054707816 */ /* 0x000fe200000000ff */
[----:B------:R-:W-:Y:S01]  /*7eb0*/  IMAD R8, R70, R8, RZ ;  /* 0x0000000846087224 */ /* 0x000fe200078e02ff */
[----:B------:R-:W-:Y:S01]  /*7ec0*/  SHF.L.U32 R111, R84, 0x10, RZ ;  /* 0x00000010546f7819 */ /* 0x000fe200000006ff */
[C---:B------:R-:W-:Y:S01]  /*7ed0*/  IMAD R9, R70.reuse, R9, RZ ;  /* 0x0000000946097224 */ /* 0x040fe200078e02ff */
[----:B------:R-:W-:Y:S01]  /*7ee0*/  I2IP.S8.S32.SAT R90, R7, R3, RZ ;  /* 0x00000003075a7239 */ /* 0x000fe200000014ff */
[C---:B------:R-:W-:Y:S01]  /*7ef0*/  IMAD R10, R70.reuse, R10, RZ ;  /* 0x0000000a460a7224 */ /* 0x040fe200078e02ff */
[----:B------:R-:W-:Y:S01]  /*7f00*/  MOV R3, R133 ;  /* 0x0000008500037202 */ /* 0x000fe20000000f00 */
[C---:B------:R-:W-:Y:S01]  /*7f10*/  IMAD R11, R70.reuse, R11, RZ ;  /* 0x0000000b460b7224 */ /* 0x040fe200078e02ff */
[C---:B------:R-:W-:Y:S01]  /*7f20*/  PRMT R109, R85.reuse, 0x8880, RZ ;  /* 0x00008880556d7816 */ /* 0x040fe200000000ff */
[----:B------:R-:W-:Y:S01]  /*7f30*/  IMAD R6, R70, R19, RZ ;  /* 0x0000001346067224 */ /* 0x000fe200078e02ff */
[----:B------:R-:W-:Y:S01]  /*7f40*/  SHF.L.U32 R108, R85, 0x10, RZ ;  /* 0x00000010556c7819 */ /* 0x000fe200000006ff */
[----:B------:R-:W-:Y:S01]  /*7f50*/  IMAD R8, R3, R72, R8 ;  /* 0x0000004803087224 */ /* 0x000fe200078e0208 */
[----:B------:R-:W-:Y:S01]  /*7f60*/  MOV R3, R130 ;  /* 0x0000008200037202 */ /* 0x000fe20000000f00 */
[----:B------:R-:W-:Y:S01]  /*7f70*/  IMAD R9, R4, R72, R9 ;  /* 0x0000004804097224 */ /* 0x000fe200078e0209 */
[----:B------:R-:W-:Y:S01]  /*7f80*/  SHF.R.S32.HI R4, RZ, 0x18, R129 ;  /* 0x00000018ff047819 */ /* 0x000fe20000011481 */
[----:B------:R-:W-:Y:S01]  /*7f90*/  IMAD R19, R70, R24, RZ ;  /* 0x0000001846137224 */ /* 0x000fe200078e02ff */
[----:B------:R-:W-:Y:S01]  /*7fa0*/  PRMT R106, R86, 0x8880, RZ ;  /* 0x00008880566a7816 */ /* 0x000fe200000000ff */
[----:B------:R-:W-:Y:S01]  /*7fb0*/  IMAD R10, R5, R72, R10 ;  /* 0x00000048050a7224 */ /* 0x000fe200078e020a */
[----:B------:R-:W-:Y:S01]  /*7fc0*/  SHF.R.S32.HI R5, RZ, 0x18, R128 ;  /* 0x00000018ff057819 */ /* 0x000fe20000011480 */
[----:B------:R-:W-:Y:S01]  /*7fd0*/  IMAD R12, R70, R12, RZ ;  /* 0x0000000c460c7224 */ /* 0x000fe200078e02ff */
[----:B------:R-:W-:Y:S01]  /*7fe0*/  SHF.L.U32 R104, R86, 0x10, RZ ;  /* 0x0000001056687819 */ /* 0x000fe200000006ff */
[C---:B------:R-:W-:Y:S01]  /*7ff0*/  IMAD R24, R70.reuse, R29, RZ ;  /* 0x0000001d46187224 */ /* 0x040fe200078e02ff */
[C---:B------:R-:W-:Y:S01]  /*8000*/  PRMT R100, R87.reuse, 0x8880, RZ ;  /* 0x0000888057647816 */ /* 0x040fe200000000ff */
[----:B------:R-:W-:Y:S01]  /*8010*/  IMAD R29, R70, R34, RZ ;  /* 0x00000022461d7224 */ /* 0x000fe200078e02ff */
[----:B------:R-:W-:Y:S01]  /*8020*/  SHF.L.U32 R99, R87, 0x10, RZ ;  /* 0x0000001057637819 */ /* 0x000fe200000006ff */
[----:B------:R-:W-:Y:S01]  /*8030*/  IMAD R11, R76, R72, R11 ;  /* 0x000000484c0b7224 */ /* 0x000fe200078e020b */
[----:B------:R-:W-:Y:S01]  /*8040*/  PRMT R105, R88, 0x8880, RZ ;  /* 0x0000888058697816 */ /* 0x000fe200000000ff */
[C---:B------:R-:W-:Y:S01]  /*8050*/  IMAD R13, R70.reuse, R13, RZ ;  /* 0x0000000d460d7224 */ /* 0x040fe200078e02ff */
[----:B------:R-:W-:Y:S01]  /*8060*/  PRMT R97, R89, 0x8880, RZ ;  /* 0x0000888059617816 */ /* 0x000fe200000000ff */
[C---:B------:R-:W-:Y:S01]  /*8070*/  IMAD R34, R70.reuse, R39, RZ ;  /* 0x0000002746227224 */ /* 0x040fe200078e02ff */
[----:B------:R-:W-:Y:S01]  /*8080*/  I2IP.S8.S32.SAT R11, R11, R10, RZ ;  /* 0x0000000a0b0b7239 */ /* 0x000fe200000014ff */
[C---:B------:R-:W-:Y:S01]  /*8090*/  IMAD R39, R70.reuse, R44, RZ ;  /* 0x0000002c46277224 */ /* 0x040fe200078e02ff */
[----:B------:R-:W-:Y:S01]  /*80a0*/  SHF.R.S32.HI R71, RZ, 0x18, R88 ;  /* 0x00000018ff477819 */ /* 0x000fe20000011458 */
[C---:B------:R-:W-:Y:S01]  /*80b0*/  IMAD R14, R70.reuse, R14, RZ ;  /* 0x0000000e460e7224 */ /* 0x040fe200078e02ff */
[----:B------:R-:W-:Y:S01]  /*80c0*/  SHF.L.U32 R96, R89, 0x10, RZ ;  /* 0x0000001059607819 */ /* 0x000fe200000006ff */
[----:B------:R-:W-:Y:S01]  /*80d0*/  IMAD R12, R3, R72, R12 ;  /* 0x00000048030c7224 */ /* 0x000fe200078e020c */
[----:B------:R-:W-:Y:S01]  /*80e0*/  SHF.R.S32.HI R73, RZ, 0x18, R89 ;  /* 0x00000018ff497819 */ /* 0x000fe20000011459 */
[C---:B------:R-:W-:Y:S01]  /*80f0*/  IMAD R44, R70.reuse, R49, RZ ;  /* 0x00000031462c7224 */ /* 0x040fe200078e02ff */
[----:B------:R-:W-:Y:S01]  /*8100*/  SHF.R.S32.HI R75, RZ, 0x18, R91 ;  /* 0x00000018ff4b7819 */ /* 0x000fe2000001145b */
[C---:B------:R-:W-:Y:S01]  /*8110*/  IMAD R49, R70.reuse, R54, RZ ;  /* 0x0000003646317224 */ /* 0x040fe200078e02ff */
[----:B------:R-:W-:Y:S01]  /*8120*/  SHF.L.U32 R119, R81, 0x8, RZ ;  /* 0x0000000851777819 */ /* 0x000fe200000006ff */
[----:B------:R-:W-:Y:S01]  /*8130*/  IMAD R15, R70, R15, RZ ;  /* 0x0000000f460f7224 */ /* 0x000fe200078e02ff */
[----:B------:R-:W-:Y:S01]  /*8140*/  SHF.R.S32.HI R81, RZ, 0x18, R82 ;  /* 0x00000018ff517819 */ /* 0x000fe20000011452 */
[----:B------:R-:W-:Y:S01]  /*8150*/  IMAD R13, R4, R72, R13 ;  /* 0x00000048040d7224 */ /* 0x000fe200078e020d */
[----:B------:R-:W-:Y:S01]  /*8160*/  SHF.L.U32 R116, R82, 0x8, RZ ;  /* 0x0000000852747819 */ /* 0x000fe200000006ff */
[C---:B------:R-:W-:Y:S01]  /*8170*/  IMAD R7, R70.reuse, R20, RZ ;  /* 0x0000001446077224 */ /* 0x040fe200078e02ff */
[----:B------:R-:W-:Y:S01]  /*8180*/  SHF.R.S32.HI R82, RZ, 0x18, R83 ;  /* 0x00000018ff527819 */ /* 0x000fe20000011453 */
[C---:B------:R-:W-:Y:S01]  /*8190*/  IMAD R54, R70.reuse, R59, RZ ;  /* 0x0000003b46367224 */ /* 0x040fe200078e02ff */
[----:B------:R-:W-:Y:S01]  /*81a0*/  SHF.L.U32 R113, R83, 0x8, RZ ;  /* 0x0000000853717819 */ /* 0x000fe200000006ff */
[C---:B------:R-:W-:Y:S01]  /*81b0*/  IMAD R20, R70.reuse, R25, RZ ;  /* 0x0000001946147224 */ /* 0x040fe200078e02ff */
[----:B------:R-:W-:Y:S01]  /*81c0*/  SHF.R.S32.HI R83, RZ, 0x18, R84 ;  /* 0x00000018ff537819 */ /* 0x000fe20000011454 */
[----:B------:R-:W-:Y:S01]  /*81d0*/  IMAD R59, R70, R64, RZ ;  /* 0x00000040463b7224 */ /* 0x000fe200078e02ff */
[----:B------:R-:W-:Y:S01]  /*81e0*/  I2IP.S8.S32.SAT R64, R2, R0, R90 ;  /* 0x0000000002407239 */ /* 0x000fe2000000145a */
[----:B------:R-:W-:Y:S01]  /*81f0*/  IMAD R14, R5, R72, R14 ;  /* 0x00000048050e7224 */ /* 0x000fe200078e020e */
[----:B------:R-:W-:Y:S01]  /*8200*/  SHF.R.S32.HI R0, RZ, 0x18, R126 ;  /* 0x00000018ff007819 */ /* 0x000fe2000001147e */
[C---:B------:R-:W-:Y:S01]  /*8210*/  IMAD R3, R70.reuse, R16, RZ ;  /* 0x0000001046037224 */ /* 0x040fe200078e02ff */
[----:B------:R-:W-:Y:S01]  /*8220*/  SHF.R.S32.HI R2, RZ, 0x18, R125 ;  /* 0x00000018ff027819 */ /* 0x000fe2000001147d */
[----:B------:R-:W-:Y:S01]  /*8230*/  IMAD R25, R70, R30, RZ ;  /* 0x0000001e46197224 */ /* 0x000fe200078e02ff */
[----:B------:R-:W-:Y:S01]  /*8240*/  SHF.L.U32 R110, R84, 0x8, RZ ;  /* 0x00000008546e7819 */ /* 0x000fe200000006ff */
[----:B------:R-:W-:Y:S01]  /*8250*/  IMAD.MOV.U32 R10, RZ, RZ, R127 ;  /* 0x000000ffff0a7224 */ /* 0x000fe200078e007f */
[----:B------:R-:W-:Y:S01]  /*8260*/  SHF.R.S32.HI R84, RZ, 0x18, R85 ;  /* 0x00000018ff547819 */ /* 0x000fe20000011455 */
[----:B------:R-:W-:Y:S01]  /*8270*/  IMAD R30, R70, R35, RZ ;  /* 0x00000023461e7224 */ /* 0x000fe200078e02ff */
[----:B------:R-:W-:Y:S01]  /*8280*/  SHF.R.S32.HI R85, RZ, 0x18, R86 ;  /* 0x00000018ff557819 */ /* 0x000fe20000011456 */
[----:B------:R-:W-:Y:S01]  /*8290*/  IMAD R15, R77, R72, R15 ;  /* 0x000000484d0f7224 */ /* 0x000fe200078e020f */
[----:B------:R-:W-:Y:S01]  /*82a0*/  SHF.L.U32 R101, R86, 0x8, RZ ;  /* 0x0000000856657819 */ /* 0x000fe200000006ff */
[C---:B------:R-:W-:Y:S01]  /*82b0*/  IMAD R4, R70.reuse, R17, RZ ;  /* 0x0000001146047224 */ /* 0x040fe200078e02ff */
[----:B------:R-:W-:Y:S01]  /*82c0*/  SHF.R.S32.HI R86, RZ, 0x18, R87 ;  /* 0x00000018ff567819 */ /* 0x000fe20000011457 */
[C---:B------:R-:W-:Y:S01]  /*82d0*/  IMAD R35, R70.reuse, R40, RZ ;  /* 0x0000002846237224 */ /* 0x040fe200078e02ff */
[----:B------:R-:W-:Y:S01]  /*82e0*/  I2IP.S8.S32.SAT R14, R15, R14, RZ ;  /* 0x0000000e0f0e7239 */ /* 0x000fe200000014ff */
[C---:B------:R-:W-:Y:S01]  /*82f0*/  IMAD R40, R70.reuse, R45, RZ ;  /* 0x0000002d46287224 */ /* 0x040fe200078e02ff */
[----:B------:R-:W-:Y:S01]  /*8300*/  SHF.L.U32 R98, R87, 0x8, RZ ;  /* 0x0000000857627819 */ /* 0x000fe200000006ff */
[----:B------:R-:W-:Y:S01]  /*8310*/  IMAD R5, R70, R18, RZ ;  /* 0x0000001246057224 */ /* 0x000fe200078e02ff */
[----:B------:R-:W-:Y:S01]  /*8320*/  SHF.L.U32 R102, R88, 0x8, RZ ;  /* 0x0000000858667819 */ /* 0x000fe200000006ff */
[----:B------:R-:W-:Y:S01]  /*8330*/  IMAD R45, R70, R50, RZ ;  /* 0x00000032462d7224 */ /* 0x000fe200078e02ff */
[----:B------:R-:W-:Y:S01]  /*8340*/  SHF.L.U32 R88, R91, 0x10, RZ ;  /* 0x000000105b587819 */ /* 0x000fe200000006ff */
[----:B------:R-:W-:Y:S01]  /*8350*/  IMAD R3, R10, R72, R3 ;  /* 0x000000480a037224 */ /* 0x000fe200078e0203 */
[----:B------:R-:W-:Y:S01]  /*8360*/  SHF.L.U32 R95, R89, 0x8, RZ ;  /* 0x00000008595f7819 */ /* 0x000fe200000006ff */
[C---:B------:R-:W-:Y:S01]  /*8370*/  IMAD R50, R70.reuse, R55, RZ ;  /* 0x0000003746327224 */ /* 0x040fe200078e02ff */
[C---:B------:R-:W-:Y:S01]  /*8380*/  PRMT R89, R91.reuse, 0x8880, RZ ;  /* 0x000088805b597816 */ /* 0x040fe200000000ff */
[----:B------:R-:W-:Y:S01]  /*8390*/  IMAD R55, R70, R60, RZ ;  /* 0x0000003c46377224 */ /* 0x000fe200078e02ff */
[----:B------:R-:W-:Y:S01]  /*83a0*/  SHF.L.U32 R87, R91, 0x8, RZ ;  /* 0x000000085b577819 */ /* 0x000fe200000006ff */
[----:B------:R-:W-:Y:S01]  /*83b0*/  IMAD R4, R0, R72, R4 ;  /* 0x0000004800047224 */ /* 0x000fe200078e0204 */
[----:B------:R-:W-:Y:S01]  /*83c0*/  MOV R0, R124 ;  /* 0x0000007c00007202 */ /* 0x000fe20000000f00 */
[----:B------:R-:W-:Y:S01]  /*83d0*/  IMAD R60, R70, R65, RZ ;  /* 0x00000041463c7224 */ /* 0x000fe200078e02ff */
[----:B------:R-:W-:Y:S01]  /*83e0*/  I2IP.S8.S32.SAT R65, R9, R8, R11 ;  /* 0x0000000809417239 */ /* 0x000fe2000000140b */
[-C--:B------:R-:W-:Y:S01]  /*83f0*/  IMAD R5, R2, R72.reuse, R5 ;  /* 0x0000004802057224 */ /* 0x080fe200078e0205 */
[----:B------:R-:W-:Y:S01]  /*8400*/  SHF.R.S32.HI R8, RZ, 0x18, R123 ;  /* 0x00000018ff087819 */ /* 0x000fe2000001147b */
[----:B------:R-:W-:Y:S01]  /*8410*/  IMAD R16, R70, R21, RZ ;  /* 0x0000001546107224 */ /* 0x000fe200078e02ff */
[----:B------:R-:W-:Y:S01]  /*8420*/  SHF.R.S32.HI R2, RZ, 0x18, R120 ;  /* 0x00000018ff027819 */ /* 0x000fe20000011478 */
[----:B------:R-:W-:Y:S01]  /*8430*/  IMAD R6, R78, R72, R6 ;  /* 0x000000484e067224 */ /* 0x000fe200078e0206 */
[----:B------:R-:W-:Y:S01]  /*8440*/  SHF.R.S32.HI R9, RZ, 0x18, R122 ;  /* 0x00000018ff097819 */ /* 0x000fe2000001147a */
[----:B------:R-:W-:Y:S01]  /*8450*/  IMAD R17, R70, R22, RZ ;  /* 0x0000001646117224 */ /* 0x000fe200078e02ff */
[----:B------:R-:W-:Y:S01]  /*8460*/  IADD3 R68, PT, PT, R68, 0x1, RZ ;  /* 0x0000000144447810 */ /* 0x000fe20007ffe0ff */
[-C--:B------:R-:W-:Y:S01]  /*8470*/  IMAD R7, R0, R72.reuse, R7 ;  /* 0x0000004800077224 */ /* 0x080fe200078e0207 */
[----:B------:R-:W-:Y:S01]  /*8480*/  I2IP.S8.S32.SAT R5, R6, R5, RZ ;  /* 0x0000000506057239 */ /* 0x000fe200000014ff */
[----:B------:R-:W-:Y:S01]  /*8490*/  IMAD R18, R70, R23, RZ ;  /* 0x0000001746127224 */ /* 0x000fe200078e02ff */
[----:B------:R-:W-:Y:S01]  /*84a0*/  MOV R0, R121 ;  /* 0x0000007900007202 */ /* 0x000fe20000000f00 */
[-C--:B------:R-:W-:Y:S01]  /*84b0*/  IMAD R16, R8, R72.reuse, R16 ;  /* 0x0000004808107224 */ /* 0x080fe200078e0210 */
[----:B------:R-:W-:Y:S01]  /*84c0*/  SHF.R.S32.HI R8, RZ, 0x18, R119 ;  /* 0x00000018ff087819 */ /* 0x000fe20000011477 */
[-C--:B------:R-:W-:Y:S02]  /*84d0*/  IMAD R17, R9, R72.reuse, R17 ;  /* 0x0000004809117224 */ /* 0x080fe400078e0211 */
[----:B------:R-:W-:Y:S02]  /*84e0*/  IMAD R18, R79, R72, R18 ;  /* 0x000000484f127224 */ /* 0x000fe400078e0212 */
[----:B------:R-:W-:Y:S02]  /*84f0*/  IMAD R21, R70, R26, RZ ;  /* 0x0000001a46157224 */ /* 0x000fe400078e02ff */
[----:B------:R-:W-:Y:S01]  /*8500*/  IMAD R19, R0, R72, R19 ;  /* 0x0000004800137224 */ /* 0x000fe200078e0213 */
[----:B------:R-:W-:Y:S01]  /*8510*/  I2IP.S8.S32.SAT R17, R18, R17, RZ ;  /* 0x0000001112117239 */ /* 0x000fe200000014ff */
[----:B------:R-:W-:Y:S01]  /*8520*/  IMAD R22, R70, R27, RZ ;  /* 0x0000001b46167224 */ /* 0x000fe200078e02ff */
[----:B------:R-:W-:Y:S01]  /*8530*/  MOV R0, R118 ;  /* 0x0000007600007202 */ /* 0x000fe20000000f00 */
[----:B------:R-:W-:Y:S01]  /*8540*/  IMAD R20, R2, R72, R20 ;  /* 0x0000004802147224 */ /* 0x000fe200078e0214 */
[----:B------:R-:W-:Y:S01]  /*8550*/  I2IP.S8.S32.SAT R16, R16, R7, R17 ;  /* 0x0000000710107239 */ /* 0x000fe20000001411 */
[----:B------:R-:W-:Y:S01]  /*8560*/  IMAD R23, R70, R28, RZ ;  /* 0x0000001c46177224 */ /* 0x000fe200078e02ff */
[----:B------:R-:W-:Y:S01]  /*8570*/  SHF.R.S32.HI R2, RZ, 0x18, R117 ;  /* 0x00000018ff027819 */ /* 0x000fe20000011475 */
[----:B------:R-:W-:Y:S02]  /*8580*/  IMAD R21, R8, R72, R21 ;  /* 0x0000004808157224 */ /* 0x000fe400078e0215 */
[----:B------:R-:W-:Y:S02]  /*8590*/  IMAD R27, R70, R32, RZ ;  /* 0x00000020461b7224 */ /* 0x000fe400078e02ff */
[----:B------:R-:W-:Y:S02]  /*85a0*/  IMAD R22, R80, R72, R22 ;  /* 0x0000004850167224 */ /* 0x000fe400078e0216 */
[C---:B------:R-:W-:Y:S02]  /*85b0*/  IMAD R32, R70.reuse, R37, RZ ;  /* 0x0000002546207224 */ /* 0x040fe400078e02ff */
[----:B------:R-:W-:Y:S01]  /*85c0*/  IMAD R37, R70, R42, RZ ;  /* 0x0000002a46257224 */ /* 0x000fe200078e02ff */
[----:B------:R-:W-:Y:S01]  /*85d0*/  I2IP.S8.S32.SAT R17, R22, R21, RZ ;  /* 0x0000001516117239 */ /* 0x000fe200000014ff */
[----:B------:R-:W-:Y:S01]  /*85e0*/  IMAD R23, R0, R72, R23 ;  /* 0x0000004800177224 */ /* 0x000fe200078e0217 */
[----:B------:R-:W-:Y:S01]  /*85f0*/  SHF.R.S32.HI R0, RZ, 0x18, R116 ;  /* 0x00000018ff007819 */ /* 0x000fe20000011474 */
[----:B------:R-:W-:Y:S01]  /*8600*/  IMAD R42, R70, R47, RZ ;  /* 0x0000002f462a7224 */ /* 0x000fe200078e02ff */
[----:B------:R-:W-:Y:S01]  /*8610*/  I2IP.S8.S32.SAT R17, R20, R19, R17 ;  /* 0x0000001314117239 */ /* 0x000fe20000001411 */
[C---:B------:R-:W-:Y:S02]  /*8620*/  IMAD R47, R70.reuse, R52, RZ ;  /* 0x00000034462f7224 */ /* 0x040fe400078e02ff */
[C---:B------:R-:W-:Y:S02]  /*8630*/  IMAD R52, R70.reuse, R57, RZ ;  /* 0x0000003946347224 */ /* 0x040fe400078e02ff */
[C---:B------:R-:W-:Y:S02]  /*8640*/  IMAD R26, R70.reuse, R31, RZ ;  /* 0x0000001f461a7224 */ /* 0x040fe400078e02ff */
[----:B------:R-:W-:Y:S02]  /*8650*/  IMAD R57, R70, R62, RZ ;  /* 0x0000003e46397224 */ /* 0x000fe400078e02ff */
[-C--:B------:R-:W-:Y:S01]  /*8660*/  IMAD R24, R2, R72.reuse, R24 ;  /* 0x0000004802187224 */ /* 0x080fe200078e0218 */
[----:B------:R-:W-:Y:S01]  /*8670*/  MOV R2, R115 ;  /* 0x0000007300027202 */ /* 0x000fe20000000f00 */
[----:B------:R-:W-:Y:S01]  /*8680*/  IMAD R62, R70, R67, RZ ;  /* 0x00000043463e7224 */ /* 0x000fe200078e02ff */
[----:B------:R-:W-:Y:S01]  /*8690*/  I2IP.S8.S32.SAT R67, R4, R3, R5 ;  /* 0x0000000304437239 */ /* 0x000fe20000001405 */
[-C--:B------:R-:W-:Y:S01]  /*86a0*/  IMAD R25, R0, R72.reuse, R25 ;  /* 0x0000004800197224 */ /* 0x080fe200078e0219 */
[----:B------:R-:W-:Y:S01]  /*86b0*/  SHF.R.S32.HI R3, RZ, 0x18, R114 ;  /* 0x00000018ff037819 */ /* 0x000fe20000011472 */
[----:B------:R-:W-:Y:S01]  /*86c0*/  IMAD R28, R70, R33, RZ ;  /* 0x00000021461c7224 */ /* 0x000fe200078e02ff */
[----:B------:R-:W-:Y:S01]  /*86d0*/  SHF.R.S32.HI R4, RZ, 0x18, R113 ;  /* 0x00000018ff047819 */ /* 0x000fe20000011471 */
[-C--:B------:R-:W-:Y:S02]  /*86e0*/  IMAD R26, R81, R72.reuse, R26 ;  /* 0x00000048511a7224 */ /* 0x080fe400078e021a */
[-C--:B------:R-:W-:Y:S01]  /*86f0*/  IMAD R27, R2, R72.reuse, R27 ;  /* 0x00000048021b7224 */ /* 0x080fe200078e021b */
[----:B------:R-:W-:Y:S01]  /*8700*/  SHF.R.S32.HI R2, RZ, 0x18, R111 ;  /* 0x00000018ff027819 */ /* 0x000fe2000001146f */
[----:B------:R-:W-:Y:S01]  /*8710*/  IMAD R28, R3, R72, R28 ;  /* 0x00000048031c7224 */ /* 0x000fe200078e021c */
[----:B------:R-:W-:Y:S01]  /*8720*/  I2IP.S8.S32.SAT R18, R26, R25, RZ ;  /* 0x000000191a127239 */ /* 0x000fe200000014ff */
[----:B------:R-:W-:Y:S01]  /*8730*/  IMAD R31, R70, R36, RZ ;  /* 0x00000024461f7224 */ /* 0x000fe200078e02ff */
[----:B------:R-:W-:Y:S01]  /*8740*/  SHF.R.S32.HI R3, RZ, 0x18, R108 ;  /* 0x00000018ff037819 */ /* 0x000fe2000001146c */
[-C--:B------:R-:W-:Y:S01]  /*8750*/  IMAD R29, R4, R72.reuse, R29 ;  /* 0x00000048041d7224 */ /* 0x080fe200078e021d */
[----:B------:R-:W-:Y:S01]  /*8760*/  I2IP.S8.S32.SAT R18, R24, R23, R18 ;  /* 0x0000001718127239 */ /* 0x000fe20000001412 */
[----:B------:R-:W-:Y:S01]  /*8770*/  IMAD.MOV.U32 R0, RZ, RZ, R112 ;  /* 0x000000ffff007224 */ /* 0x000fe200078e0070 */
[----:B------:R-:W-:Y:S01]  /*8780*/  SHF.R.S32.HI R4, RZ, 0x18, R107 ;  /* 0x00000018ff047819 */ /* 0x000fe2000001146b */
[-C--:B------:R-:W-:Y:S02]  /*8790*/  IMAD R30, R82, R72.reuse, R30 ;  /* 0x00000048521e7224 */ /* 0x080fe400078e021e */
[----:B------:R-:W-:Y:S01]  /*87a0*/  IMAD R31, R0, R72, R31 ;  /* 0x00000048001f7224 */ /* 0x000fe200078e021f */
[----:B------:R-:W-:Y:S01]  /*87b0*/  SHF.R.S32.HI R0, RZ, 0x18, R110 ;  /* 0x00000018ff007819 */ /* 0x000fe2000001146e */
[----:B------:R-:W-:Y:S01]  /*87c0*/  IMAD R33, R70, R38, RZ ;  /* 0x0000002646217224 */ /* 0x000fe200078e02ff */
[----:B------:R-:W-:Y:S01]  /*87d0*/  I2IP.S8.S32.SAT R19, R30, R29, RZ ;  /* 0x0000001d1e137239 */ /* 0x000fe200000014ff */
[-C--:B------:R-:W-:Y:S01]  /*87e0*/  IMAD R32, R2, R72.reuse, R32 ;  /* 0x0000004802207224 */ /* 0x080fe200078e0220 */
[----:B------:R-:W-:Y:S01]  /*87f0*/  MOV R2, R109 ;  /* 0x0000006d00027202 */ /* 0x000fe20000000f00 */
[----:B------:R-:W-:Y:S01]  /*8800*/  IMAD R33, R0, R72, R33 ;  /* 0x0000004800217224 */ /* 0x000fe200078e0221 */
[----:B------:R-:W-:Y:S01]  /*8810*/  I2IP.S8.S32.SAT R19, R28, R27, R19 ;  /* 0x0000001b1c137239 */ /* 0x000fe20000001413 */
[----:B------:R-:W-:Y:S01]  /*8820*/  IMAD R36, R70, R41, RZ ;  /* 0x0000002946247224 */ /* 0x000fe200078e02ff */
[----:B------:R-:W-:Y:S01]  /*8830*/  MOV R0, R106 ;  /* 0x0000006a00007202 */ /* 0x000fe20000000f00 */
[-C--:B------:R-:W-:Y:S02]  /*8840*/  IMAD R34, R83, R72.reuse, R34 ;  /* 0x0000004853227224 */ /* 0x080fe400078e0222 */
[-C--:B------:R-:W-:Y:S01]  /*8850*/  IMAD R35, R2, R72.reuse, R35 ;  /* 0x0000004802237224 */ /* 0x080fe200078e0223 */
[----:B------:R-:W-:Y:S01]  /*8860*/  SHF.R.S32.HI R2, RZ, 0x18, R104 ;  /* 0x00000018ff027819 */ /* 0x000fe20000011468 */
[----:B------:R-:W-:Y:S01]  /*8870*/  IMAD R38, R70, R43, RZ ;  /* 0x0000002b46267224 */ /* 0x000fe200078e02ff */
[----:B------:R-:W-:Y:S01]  /*8880*/  I2IP.S8.S32.SAT R33, R34, R33, RZ ;  /* 0x0000002122217239 */ /* 0x000fe200000014ff */
[-C--:B------:R-:W-:Y:S01]  /*8890*/  IMAD R36, R3, R72.reuse, R36 ;  /* 0x0000004803247224 */ /* 0x080fe200078e0224 */
[----:B------:R-:W-:Y:S01]  /*88a0*/  SHF.R.S32.HI R3, RZ, 0x18, R99 ;  /* 0x00000018ff037819 */ /* 0x000fe20000011463 */
[-C--:B------:R-:W-:Y:S01]  /*88b0*/  IMAD R37, R4, R72.reuse, R37 ;  /* 0x0000004804257224 */ /* 0x080fe200078e0225 */
[----:B------:R-:W-:Y:S01]  /*88c0*/  I2IP.S8.S32.SAT R32, R32, R31, R33 ;  /* 0x0000001f20207239 */ /* 0x000fe20000001421 */
[-C--:B------:R-:W-:Y:S01]  /*88d0*/  IMAD R38, R84, R72.reuse, R38 ;  /* 0x0000004854267224 */ /* 0x080fe200078e0226 */
[----:B------:R-:W-:Y:S01]  /*88e0*/  SHF.R.S32.HI R4, RZ, 0x18, R98 ;  /* 0x00000018ff047819 */ /* 0x000fe20000011462 */
[----:B------:R-:W-:Y:S01]  /*88f0*/  IMAD R39, R0, R72, R39 ;  /* 0x0000004800277224 */ /* 0x000fe200078e0227 */
[----:B------:R-:W-:Y:S01]  /*8900*/  SHF.R.S32.HI R0, RZ, 0x18, R101 ;  /* 0x00000018ff007819 */ /* 0x000fe20000011465 */
[----:B------:R-:W-:Y:S01]  /*8910*/  IMAD R41, R70, R46, RZ ;  /* 0x0000002e46297224 */ /* 0x000fe200078e02ff */
[----:B------:R-:W-:Y:S01]  /*8920*/  I2IP.S8.S32.SAT R37, R38, R37, RZ ;  /* 0x0000002526257239 */ /* 0x000fe200000014ff */
[----:B------:R-:W-:Y:S01]  /*8930*/  IMAD R40, R2, R72, R40 ;  /* 0x0000004802287224 */ /* 0x000fe200078e0228 */
[----:B------:R-:W-:Y:S01]  /*8940*/  MOV R2, R100 ;  /* 0x0000006400027202 */ /* 0x000fe20000000f00 */
[----:B------:R-:W-:Y:S01]  /*8950*/  IMAD R43, R70, R48, RZ ;  /* 0x00000030462b7224 */ /* 0x000fe200078e02ff */
[----:B------:R-:W-:Y:S01]  /*8960*/  I2IP.S8.S32.SAT R33, R36, R35, R37 ;  /* 0x0000002324217239 */ /* 0x000fe20000001425 */
[-C--:B------:R-:W-:Y:S01]  /*8970*/  IMAD R41, R0, R72.reuse, R41 ;  /* 0x0000004800297224 */ /* 0x080fe200078e0229 */
        /* <DEDUP_REMOVED lines=10> */
[----:B------:R-:W-:Y:S01]  /*8a20*/  IMAD R48, R70, R53, RZ ;  /* 0x0000003546307224 */ /* 0x000fe200078e02ff */
[----:B------:R-:W-:Y:S01]  /*8a30*/  SHF.R.S32.HI R4, RZ, 0x18, R87 ;  /* 0x00000018ff047819 */ /* 0x000fe20000011457 */
[-C--:B------:R-:W-:Y:S02]  /*8a40*/  IMAD R46, R86, R72.reuse, R46 ;  /* 0x00000048562e7224 */ /* 0x080fe400078e022e */
[-C--:B------:R-:W-:Y:S02]  /*8a50*/  IMAD R47, R0, R72.reuse, R47 ;  /* 0x00000048002f7224 */ /* 0x080fe400078e022f */
[----:B------:R-:W-:Y:S01]  /*8a60*/  IMAD R48, R2, R72, R48 ;  /* 0x0000004802307224 */ /* 0x000fe200078e0230 */
[----:B------:R-:W-:Y:S01]  /*8a70*/  SHF.R.S32.HI R2, RZ, 0x18, R96 ;  /* 0x00000018ff027819 */ /* 0x000fe20000011460 */
[----:B------:R-:W-:Y:S01]  /*8a80*/  IMAD R51, R70, R56, RZ ;  /* 0x0000003846337224 */ /* 0x000fe200078e02ff */
[----:B------:R-:W-:Y:S01]  /*8a90*/  I2IP.S8.S32.SAT R35, R46, R45, RZ ;  /* 0x0000002d2e237239 */ /* 0x000fe200000014ff */
[-C--:B------:R-:W-:Y:S01]  /*8aa0*/  IMAD R49, R3, R72.reuse, R49 ;  /* 0x0000004803317224 */ /* 0x080fe200078e0231 */
[----:B------:R-:W-:Y:S01]  /*8ab0*/  SHF.R.S32.HI R3, RZ, 0x18, R95 ;  /* 0x00000018ff037819 */ /* 0x000fe2000001145f */
[----:B------:R-:W-:Y:S01]  /*8ac0*/  IMAD.MOV.U32 R0, RZ, RZ, R97 ;  /* 0x000000ffff007224 */ /* 0x000fe200078e0061 */
[----:B------:R-:W-:Y:S01]  /*8ad0*/  I2IP.S8.S32.SAT R35, R44, R43, R35 ;  /* 0x0000002b2c237239 */ /* 0x000fe20000001423 */
[-C--:B------:R-:W-:Y:S02]  /*8ae0*/  IMAD R50, R71, R72.reuse, R50 ;  /* 0x0000004847327224 */ /* 0x080fe400078e0232 */
[----:B------:R-:W-:Y:S01]  /*8af0*/  IMAD R51, R0, R72, R51 ;  /* 0x0000004800337224 */ /* 0x000fe200078e0233 */
[----:B------:R-:W-:Y:S01]  /*8b00*/  MOV R0, R94 ;  /* 0x0000005e00007202 */ /* 0x000fe20000000f00 */
[----:B------:R-:W-:Y:S01]  /*8b10*/  IMAD R53, R70, R58, RZ ;  /* 0x0000003a46357224 */ /* 0x000fe200078e02ff */
[----:B------:R-:W-:Y:S01]  /*8b20*/  I2IP.S8.S32.SAT R49, R50, R49, RZ ;  /* 0x0000003132317239 */ /* 0x000fe200000014ff */
[-C--:B------:R-:W-:Y:S01]  /*8b30*/  IMAD R52, R2, R72.reuse, R52 ;  /* 0x0000004802347224 */ /* 0x080fe200078e0234 */
[----:B------:R-:W-:Y:S01]  /*8b40*/  SHF.R.S32.HI R2, RZ, 0x18, R93 ;  /* 0x00000018ff027819 */ /* 0x000fe2000001145d */
[-C--:B------:R-:W-:Y:S01]  /*8b50*/  IMAD R53, R3, R72.reuse, R53 ;  /* 0x0000004803357224 */ /* 0x080fe200078e0235 */
[----:B------:R-:W-:Y:S01]  /*8b60*/  SHF.R.S32.HI R3, RZ, 0x18, R88 ;  /* 0x00000018ff037819 */ /* 0x000fe20000011458 */
[----:B------:R-:W-:Y:S01]  /*8b70*/  IMAD R54, R73, R72, R54 ;  /* 0x0000004849367224 */ /* 0x000fe200078e0236 */
[----:B------:R-:W-:Y:S01]  /*8b80*/  I2IP.S8.S32.SAT R48, R48, R47, R49 ;  /* 0x0000002f30307239 */ /* 0x000fe20000001431 */
[C---:B------:R-:W-:Y:S02]  /*8b90*/  IMAD R56, R70.reuse, R61, RZ ;  /* 0x0000003d46387224 */ /* 0x040fe400078e02ff */
[----:B------:R-:W-:Y:S01]  /*8ba0*/  IMAD R61, R70, R66, RZ ;  /* 0x00000042463d7224 */ /* 0x000fe200078e02ff */
[----:B------:R-:W-:Y:S01]  /*8bb0*/  I2IP.S8.S32.SAT R66, R13, R12, R14 ;  /* 0x0000000c0d427239 */ /* 0x000fe2000000140e */
[-C--:B------:R-:W-:Y:S01]  /*8bc0*/  IMAD R55, R0, R72.reuse, R55 ;  /* 0x0000004800377224 */ /* 0x080fe200078e0237 */
[----:B------:R-:W-:Y:S01]  /*8bd0*/  SHF.R.S32.HI R0, RZ, 0x18, R92 ;  /* 0x00000018ff007819 */ /* 0x000fe2000001145c */
[-C--:B------:R-:W-:Y:S01]  /*8be0*/  IMAD R56, R2, R72.reuse, R56 ;  /* 0x0000004802387224 */ /* 0x080fe200078e0238 */
[----:B------:R-:W-:Y:S01]  /*8bf0*/  MOV R2, R89 ;  /* 0x0000005900027202 */ /* 0x000fe20000000f00 */
[----:B------:R1:W-:Y:S01]  /*8c00*/  STS.128 [R146+UR44+0x2400], R64 ;  /* 0x0024004092007988 */ /* 0x0003e20008000c2c */
[----:B------:R-:W-:Y:S01]  /*8c10*/  IMAD R58, R70, R63, RZ ;  /* 0x0000003f463a7224 */ /* 0x000fe200078e02ff */
[----:B------:R-:W-:Y:S01]  /*8c20*/  I2IP.S8.S32.SAT R49, R54, R53, RZ ;  /* 0x0000003536317239 */ /* 0x000fe200000014ff */
[-C--:B------:R-:W-:Y:S02]  /*8c30*/  IMAD R57, R0, R72.reuse, R57 ;  /* 0x0000004800397224 */ /* 0x080fe400078e0239 */
[-C--:B------:R-:W-:Y:S01]  /*8c40*/  IMAD R58, R74, R72.reuse, R58 ;  /* 0x000000484a3a7224 */ /* 0x080fe200078e023a */
[----:B------:R-:W-:Y:S01]  /*8c50*/  I2IP.S8.S32.SAT R49, R52, R51, R49 ;  /* 0x0000003334317239 */ /* 0x000fe20000001431 */
[-C--:B------:R-:W-:Y:S01]  /*8c60*/  IMAD R59, R2, R72.reuse, R59 ;  /* 0x00000048023b7224 */ /* 0x080fe200078e023b */
[----:B------:R1:W-:Y:S01]  /*8c70*/  STS.128 [R145+0x2400], R16 ;  /* 0x0024001091007388 */ /* 0x0003e20000000c00 */
[-C--:B------:R-:W-:Y:S01]  /*8c80*/  IMAD R60, R3, R72.reuse, R60 ;  /* 0x00000048033c7224 */ /* 0x080fe200078e023c */
[----:B------:R-:W-:Y:S01]  /*8c90*/  I2IP.S8.S32.SAT R50, R58, R57, RZ ;  /* 0x000000393a327239 */ /* 0x000fe200000014ff */
[-C--:B------:R-:W-:Y:S02]  /*8ca0*/  IMAD R61, R4, R72.reuse, R61 ;  /* 0x00000048043d7224 */ /* 0x080fe400078e023d */
[----:B------:R-:W-:Y:S01]  /*8cb0*/  IMAD R62, R75, R72, R62 ;  /* 0x000000484b3e7224 */ /* 0x000fe200078e023e */
[----:B------:R-:W-:Y:S02]  /*8cc0*/  I2IP.S8.S32.SAT R50, R56, R55, R50 ;  /* 0x0000003738327239 */ /* 0x000fe40000001432 */
[----:B------:R1:W-:Y:S02]  /*8cd0*/  STS.128 [R144+0x2400], R32 ;  /* 0x0024002090007388 */ /* 0x0003e40000000c00 */
[----:B------:R-:W-:Y:S04]  /*8ce0*/  I2IP.S8.S32.SAT R61, R62, R61, RZ ;  /* 0x0000003d3e3d7239 */ /* 0x000fe800000014ff */
[----:B------:R-:W-:Y:S05]  /*8cf0*/  I2IP.S8.S32.SAT R51, R60, R59, R61 ;  /* 0x0000003b3c337239 */ /* 0x000fea000000143d */
[----:B------:R1:W-:Y:S01]  /*8d00*/  STS.128 [R143+0x2400], R48 ;  /* 0x002400308f007388 */ /* 0x0003e20000000c00 */
[----:B------:R-:W-:Y:S01]  /*8d10*/  @!PT LDS RZ, [RZ] ;  /* 0x00000000fffff984 */ /* 0x000fe20000000800 */
[----:B------:R-:W-:Y:S01]  /*8d20*/  @!PT LDS RZ, [RZ] ;  /* 0x00000000fffff984 */ /* 0x000fe20000000800 */
[----:B------:R-:W-:Y:S01]  /*8d30*/  @!PT LDS RZ, [RZ] ;  /* 0x00000000fffff984 */ /* 0x000fe20000000800 */
[----:B------:R-:W-:Y:S01]  /*8d40*/  @!PT LDS RZ, [RZ] ;  /* 0x00000000fffff984 */ /* 0x000fe20000000800 */
[----:B------:R3:W-:Y:S07]  /*8d50*/  MEMBAR.ALL.CTA ;  /* 0x0000000000007992 */ /* 0x0007ee0000008000 */
[----:B---3--:R-:W3:Y:S02]  /*8d60*/  FENCE.VIEW.ASYNC.S ;  /* 0x00000000000073c6 */ /* 0x008ee40000000000 */
[----:B---3--:R-:W-:Y:S06]  /*8d70*/  BAR.SYNC.DEFER_BLOCKING 0x1, 0x80 ;  /* 0x0042000000007b1d */ /* 0x008fec0000010000 */
[----:B------:R-:W-:Y:S05]  /*8d80*/  @P0 BRA `(.L_x_149) ;  /* 0x0000000000300947 */ /* 0x000fea0003800000 */
[----:B------:R-:W-:Y:S02]  /*8d90*/  UIADD3 UR4, UPT, UPT, UR44, 0x2400, URZ ;  /* 0x000024002c047890 */ /* 0x000fe4000fffe0ff */
[----:B------:R-:W-:Y:S02]  /*8da0*/  USHF.L.U32 UR9, UR46, 0x6, URZ ;  /* 0x000000062e097899 */ /* 0x000fe400080006ff */
[----:B------:R-:W-:Y:S02]  /*8db0*/  USHF.L.U32 UR10, UR45, 0x7, URZ ;  /* 0x000000072d0a7899 */ /* 0x000fe400080006ff */
[----:B------:R-:W-:Y:S01]  /*8dc0*/  MOV R154, UR4 ;  /* 0x00000004009a7c02 */ /* 0x000fe20008000f00 */
[----:B------:R-:W-:Y:S01]  /*8dd0*/  UIADD3 UR4, UP0, UPT, UR62, 0x680, URZ ;  /* 0x000006803e047890 */ /* 0x000fe2000ff1e0ff */
[----:B------:R-:W-:Y:S02]  /*8de0*/  UMOV UR11, UR36 ;  /* 0x00000024000b7c82 */ /* 0x000fe40008000000 */
[----:B------:R-:W-:Y:S01]  /*8df0*/  R2UR UR8, R154 ;  /* 0x000000009a0872ca */ /* 0x000fe200000e0000 */
[----:B------:R-:W-:Y:S11]  /*8e00*/  UIADD3.X UR5, UPT, UPT, URZ, UR63, URZ, UP0, !UPT ;  /* 0x0000003fff057290 */ /* 0x000ff600087fe4ff */
[----:B------:R-:W-:Y:S01]  /*8e10*/  @!UPT UIADD3 URZ, UPT, UPT, URZ, URZ, URZ ;  /* 0x000000fffffff290 */ /* 0x000fe2000fffe0ff */
[----:B------:R3:W-:Y:S01]  /*8e20*/  UTMASTG.3D [UR8], [UR4] ;  /* 0x00000008040073b5 */ /* 0x0007e20008010000 */
[----:B------:R0:W-:Y:S01]  /*8e30*/  UTMACMDFLUSH ;  /* 0x00000000000079b7 */ /* 0x0001e20000000000 */
[----:B---3--:R-:W-:Y:S04]  /*8e40*/  DEPBAR.LE SB0, 0x0 ;  /* 0x000080000000791a */ /* 0x008fe80000000000 */
.L_x_149:
[----:B------:R-:W-:Y:S05]  /*8e50*/  BSYNC.RECONVERGENT B0 ;  /* 0x0000000000007941 */ /* 0x000fea0003800200 */
.L_x_148:
[----:B------:R-:W-:Y:S01]  /*8e60*/  BAR.SYNC.DEFER_BLOCKING 0x1, 0x80 ;  /* 0x0042000000007b1d */ /* 0x000fe20000010000 */
[----:B------:R-:W-:Y:S01]  /*8e70*/  ISETP.NE.AND P0, PT, R150, 0x2, PT ;  /* 0x000000029600780c */ /* 0x000fe20003f05270 */
[----:B------:R-:W-:Y:S01]  /*8e80*/  UISETP.NE.AND UP0, UPT, UR47, URZ, UPT ;  /* 0x000000ff2f00728c */ /* 0x000fe2000bf05270 */
[----:B------:R-:W-:Y:S01]  /*8e90*/  ISETP.NE.AND P1, PT, R68, 0x4, PT ;  /* 0x000000044400780c */ /* 0x000fe20003f25270 */
[----:B------:R-:W-:Y:S01]  /*8ea0*/  UIADD3 UR46, UPT, UPT, UR37, UR57, URZ ;  /* 0x00000039252e7290 */ /* 0x000fe2000fffe0ff */
[----:B------:R-:W-:Y:S01]  /*8eb0*/  SEL R2, RZ, 0x1, P0 ;  /* 0x00000001ff027807 */ /* 0x000fe20000000000 */
[----:B------:R-:W-:Y:S01]  /*8ec0*/  UIADD3 UR45, UPT, UPT, UR38, UR60, URZ ;  /* 0x0000003c262d7290 */ /* 0x000fe2000fffe0ff */
[----:B------:R-:W-:Y:S02]  /*8ed0*/  SEL R0, RZ, 0x1, P1 ;  /* 0x00000001ff007807 */ /* 0x000fe40000800000 */
[----:B------:R-:W-:Y:S02]  /*8ee0*/  LOP3.LUT R152, R152, R2, RZ, 0x3c, !PT ;  /* 0x0000000298987212 */ /* 0x000fe400078e3cff */
[----:B------:R-:W-:Y:S02]  /*8ef0*/  LOP3.LUT R153, R153, R0, RZ, 0x3c, !PT ;  /* 0x0000000099997212 */ /* 0x000fe400078e3cff */
[----:B------:R-:W-:Y:S02]  /*8f00*/  SEL R150, R150, RZ, P0 ;  /* 0x000000ff96967207 */ /* 0x000fe40000000000 */
[----:B------:R-:W-:Y:S01]  /*8f10*/  SEL R68, R68, RZ, P1 ;  /* 0x000000ff44447207 */ /* 0x000fe20000800000 */
[----:B------:R-:W-:Y:S01]  /*8f20*/  UMOV UR36, UR54 ;  /* 0x0000003600247c82 */ /* 0x000fe20008000000 */
[----:B------:R-:W-:Y:S05]  /*8f30*/  BRA.U UP0, `(.L_x_150) ;  /* 0xffffffd900e07547 */ /* 0x000fea000b83ffff */
[----:B------:R-:W-:Y:S05]  /*8f40*/  EXIT ;  /* 0x000000000000794d */ /* 0x000fea0003800000 */
.L_x_25:
[----:B--2---:R2:W3:Y:S02]  /*8f50*/  SYNCS.PHASECHK.TRANS64.TRYWAIT P0, [R0+URZ+0x320], R2 ;  /* 0x00032002000075a7 */ /* 0x0044e400080011ff */
[----:B---3--:R-:W-:Y:S05]  /*8f60*/  @!P0 NANOSLEEP.SYNCS 0x989680 ;  /* 0x009896800000895d */ /* 0x008fea0003900000 */
[----:B------:R-:W3:Y:S02]  /*8f70*/  @!P0 SYNCS.PHASECHK.TRANS64 P0, [R0+URZ+0x320], R2 ;  /* 0x00032002000085a7 */ /* 0x000ee400080010ff */
[----:B---3--:R-:W-:Y:S05]  /*8f80*/  @!P0 BRA `(.L_x_25) ;  /* 0xfffffffc00f08947 */ /* 0x008fea000383ffff */
[----:B------:R-:W-:Y:S05]  /*8f90*/  BRA `(.L_x_151) ;  /* 0xffffff8c00bc7947 */ /* 0x000fea000383ffff */
.L_x_28:
[----:B-1----:R-:W-:-:S07]  /*8fa0*/  MOV R0, UR33 ;  /* 0x0000002100007c02 */ /* 0x002fce0008000f00 */
.L_x_152:
[----:B-1----:R1:W2:Y:S02]  /*8fb0*/  SYNCS.PHASECHK.TRANS64.TRYWAIT P0, [R0+URZ+0x148], R3 ;  /* 0x00014803000075a7 */ /* 0x0022a400080011ff */
[----:B--2---:R-:W-:Y:S05]  /*8fc0*/  @!P0 NANOSLEEP.SYNCS 0x989680 ;  /* 0x009896800000895d */ /* 0x004fea0003900000 */
[----:B------:R-:W2:Y:S02]  /*8fd0*/  @!P0 SYNCS.PHASECHK.TRANS64 P0, [R0+URZ+0x148], R3 ;  /* 0x00014803000085a7 */ /* 0x000ea400080010ff */
[----:B--2---:R-:W-:Y:S05]  /*8fe0*/  @!P0 BRA `(.L_x_152) ;  /* 0xfffffffc00f08947 */ /* 0x004fea000383ffff */
[----:B------:R-:W-:Y:S05]  /*8ff0*/  BRA `(.L_x_27) ;  /* 0xffffff9000147947 */ /* 0x000fea000383ffff */
.L_x_35:
[----:B-1----:R-:W-:-:S07]  /*9000*/  MOV R0, UR17 ;  /* 0x0000001100007c02 */ /* 0x002fce0008000f00 */
.L_x_153:
[----:B-1----:R1:W2:Y:S02]  /*9010*/  SYNCS.PHASECHK.TRANS64.TRYWAIT P0, [R0+URZ+0x148], R3 ;  /* 0x00014803000075a7 */ /* 0x0022a400080011ff */
[----:B--2---:R-:W-:Y:S05]  /*9020*/  @!P0 NANOSLEEP.SYNCS 0x989680 ;  /* 0x009896800000895d */ /* 0x004fea0003900000 */
[----:B------:R-:W2:Y:S02]  /*9030*/  @!P0 SYNCS.PHASECHK.TRANS64 P0, [R0+URZ+0x148], R3 ;  /* 0x00014803000085a7 */ /* 0x000ea400080010ff */
[----:B--2---:R-:W-:Y:S05]  /*9040*/  @!P0 BRA `(.L_x_153) ;  /* 0xfffffffc00f08947 */ /* 0x004fea000383ffff */
[----:B------:R-:W-:Y:S05]  /*9050*/  BRA `(.L_x_34) ;  /* 0xffffff9000d47947 */ /* 0x000fea000383ffff */
.L_x_40:
[----:B-1----:R1:W2:Y:S02]  /*9060*/  SYNCS.PHASECHK.TRANS64.TRYWAIT P0, [R3+URZ+0x2b0], R0 ;  /* 0x0002b000030075a7 */ /* 0x0022a400080011ff */
[----:B--2---:R-:W-:Y:S05]  /*9070*/  @!P0 NANOSLEEP.SYNCS 0x989680 ;  /* 0x009896800000895d */ /* 0x004fea0003900000 */
[----:B------:R-:W2:Y:S02]  /*9080*/  @!P0 SYNCS.PHASECHK.TRANS64 P0, [R3+URZ+0x2b0], R0 ;  /* 0x0002b000030085a7 */ /* 0x000ea400080010ff */
[----:B--2---:R-:W-:Y:S05]  /*9090*/  @!P0 BRA `(.L_x_40) ;  /* 0xfffffffc00f08947 */ /* 0x004fea000383ffff */
[----:B------:R-:W-:Y:S05]  /*90a0*/  BRA `(.L_x_154) ;  /* 0xffffff94007c7947 */ /* 0x000fea000383ffff */
.L_x_44:
[----:B------:R-:W-:-:S07]  /*90b0*/  MOV R0, UR4 ;  /* 0x0000000400007c02 */ /* 0x000fce0008000f00 */
.L_x_155:
[----:B-1----:R1:W2:Y:S02]  /*90c0*/  SYNCS.PHASECHK.TRANS64.TRYWAIT P0, [R0+URZ], R2 ;  /* 0x00000002000075a7 */ /* 0x0022a400080011ff */
[----:B--2---:R-:W-:Y:S05]  /*90d0*/  @!P0 NANOSLEEP.SYNCS 0x989680 ;  /* 0x009896800000895d */ /* 0x004fea0003900000 */
[----:B------:R-:W2:Y:S02]  /*90e0*/  @!P0 SYNCS.PHASECHK.TRANS64 P0, [R0+URZ], R2 ;  /* 0x00000002000085a7 */ /* 0x000ea400080010ff */
[----:B--2---:R-:W-:Y:S05]  /*90f0*/  @!P0 BRA `(.L_x_155) ;  /* 0xfffffffc00f08947 */ /* 0x004fea000383ffff */
[----:B------:R-:W-:Y:S05]  /*9100*/  BRA `(.L_x_156) ;  /* 0xffffff9c00207947 */ /* 0x000fea000383ffff */
.L_x_45:
[----:B------:R-:W-:-:S07]  /*9110*/  MOV R0, UR5 ;  /* 0x0000000500007c02 */ /* 0x000fce0008000f00 */
.L_x_157:
[----:B-1----:R1:W2:Y:S02]  /*9120*/  SYNCS.PHASECHK.TRANS64.TRYWAIT P0, [R0+URZ], R3 ;  /* 0x00000003000075a7 */ /* 0x0022a400080011ff */
[----:B--2---:R-:W-:Y:S05]  /*9130*/  @!P0 NANOSLEEP.SYNCS 0x989680 ;  /* 0x009896800000895d */ /* 0x004fea0003900000 */
[----:B------:R-:W2:Y:S02]  /*9140*/  @!P0 SYNCS.PHASECHK.TRANS64 P0, [R0+URZ], R3 ;  /* 0x00000003000085a7 */ /* 0x000ea400080010ff */
[----:B--2---:R-:W-:Y:S05]  /*9150*/  @!P0 BRA `(.L_x_157) ;  /* 0xfffffffc00f08947 */ /* 0x004fea000383ffff */
[----:B------:R-:W-:Y:S05]  /*9160*/  BRA `(.L_x_158) ;  /* 0xffffff9c002c7947 */ /* 0x000fea000383ffff */
.L_x_46:
[----:B------:R-:W-:-:S07]  /*9170*/  MOV R0, UR5 ;  /* 0x0000000500007c02 */ /* 0x000fce0008000f00 */
.L_x_159:
[----:B-1----:R1:W2:Y:S02]  /*9180*/  SYNCS.PHASECHK.TRANS64.TRYWAIT P0, [R0+URZ], R3 ;  /* 0x00000003000075a7 */ /* 0x0022a400080011ff */
[----:B--2---:R-:W-:Y:S05]  /*9190*/  @!P0 NANOSLEEP.SYNCS 0x989680 ;  /* 0x009896800000895d */ /* 0x004fea0003900000 */
[----:B------:R-:W2:Y:S02]  /*91a0*/  @!P0 SYNCS.PHASECHK.TRANS64 P0, [R0+URZ], R3 ;  /* 0x00000003000085a7 */ /* 0x000ea400080010ff */
[----:B--2---:R-:W-:Y:S05]  /*91b0*/  @!P0 BRA `(.L_x_159) ;  /* 0xfffffffc00f08947 */ /* 0x004fea000383ffff */
[----:B------:R-:W-:Y:S05]  /*91c0*/  BRA `(.L_x_160) ;  /* 0xffffff9c00387947 */ /* 0x000fea000383ffff */
.L_x_47:
[----:B------:R-:W-:-:S07]  /*91d0*/  MOV R0, UR5 ;  /* 0x0000000500007c02 */ /* 0x000fce0008000f00 */
.L_x_161:
[----:B-1----:R1:W2:Y:S02]  /*91e0*/  SYNCS.PHASECHK.TRANS64.TRYWAIT P0, [R0+URZ], R3 ;  /* 0x00000003000075a7 */ /* 0x0022a400080011ff */
[----:B--2---:R-:W-:Y:S05]  /*91f0*/  @!P0 NANOSLEEP.SYNCS 0x989680 ;  /* 0x009896800000895d */ /* 0x004fea0003900000 */
[----:B------:R-:W2:Y:S02]  /*9200*/  @!P0 SYNCS.PHASECHK.TRANS64 P0, [R0+URZ], R3 ;  /* 0x00000003000085a7 */ /* 0x000ea400080010ff */
[----:B--2---:R-:W-:Y:S05]  /*9210*/  @!P0 BRA `(.L_x_161) ;  /* 0xfffffffc00f08947 */ /* 0x004fea000383ffff */
[----:B------:R-:W-:Y:S05]  /*9220*/  BRA `(.L_x_162) ;  /* 0xffffff9c00447947 */ /* 0x000fea000383ffff */
.L_x_48:
[----:B------:R-:W-:-:S07]  /*9230*/  MOV R0, UR5 ;  /* 0x0000000500007c02 */ /* 0x000fce0008000f00 */
.L_x_163:
[----:B-1----:R1:W2:Y:S02]  /*9240*/  SYNCS.PHASECHK.TRANS64.TRYWAIT P0, [R0+URZ], R3 ;  /* 0x00000003000075a7 */ /* 0x0022a400080011ff */
[----:B--2---:R-:W-:Y:S05]  /*9250*/  @!P0 NANOSLEEP.SYNCS 0x989680 ;  /* 0x009896800000895d */ /* 0x004fea0003900000 */
[----:B------:R-:W2:Y:S02]  /*9260*/  @!P0 SYNCS.PHASECHK.TRANS64 P0, [R0+URZ], R3 ;  /* 0x00000003000085a7 */ /* 0x000ea400080010ff */
[----:B--2---:R-:W-:Y:S05]  /*9270*/  @!P0 BRA `(.L_x_163) ;  /* 0xfffffffc00f08947 */ /* 0x004fea000383ffff */
[----:B------:R-:W-:Y:S05]  /*9280*/  BRA `(.L_x_164) ;  /* 0xffffff9c00507947 */ /* 0x000fea000383ffff */
.L_x_49:
[----:B------:R-:W-:-:S07]  /*9290*/  MOV R0, UR5 ;  /* 0x0000000500007c02 */ /* 0x000fce0008000f00 */
.L_x_165:
[----:B-1----:R1:W2:Y:S02]  /*92a0*/  SYNCS.PHASECHK.TRANS64.TRYWAIT P0, [R0+URZ], R3 ;  /* 0x00000003000075a7 */ /* 0x0022a400080011ff */
[----:B--2---:R-:W-:Y:S05]  /*92b0*/  @!P0 NANOSLEEP.SYNCS 0x989680 ;  /* 0x009896800000895d */ /* 0x004fea0003900000 */
[----:B------:R-:W2:Y:S02]  /*92c0*/  @!P0 SYNCS.PHASECHK.TRANS64 P0, [R0+URZ], R3 ;  /* 0x00000003000085a7 */ /* 0x000ea400080010ff */
[----:B--2---:R-:W-:Y:S05]  /*92d0*/  @!P0 BRA `(.L_x_165) ;  /* 0xfffffffc00f08947 */ /* 0x004fea000383ffff */
[----:B------:R-:W-:Y:S05]  /*92e0*/  BRA `(.L_x_166) ;  /* 0xffffff9c005c7947 */ /* 0x000fea000383ffff */
.L_x_50:
[----:B------:R-:W-:-:S07]  /*92f0*/  MOV R0, UR5 ;  /* 0x0000000500007c02 */ /* 0x000fce0008000f00 */
.L_x_167:
[----:B-1----:R1:W2:Y:S02]  /*9300*/  SYNCS.PHASECHK.TRANS64.TRYWAIT P0, [R0+URZ], R3 ;  /* 0x00000003000075a7 */ /* 0x0022a400080011ff */
[----:B--2---:R-:W-:Y:S05]  /*9310*/  @!P0 NANOSLEEP.SYNCS 0x989680 ;  /* 0x009896800000895d */ /* 0x004fea0003900000 */
[----:B------:R-:W2:Y:S02]  /*9320*/  @!P0 SYNCS.PHASECHK.TRANS64 P0, [R0+URZ], R3 ;  /* 0x00000003000085a7 */ /* 0x000ea400080010ff */
[----:B--2---:R-:W-:Y:S05]  /*9330*/  @!P0 BRA `(.L_x_167) ;  /* 0xfffffffc00f08947 */ /* 0x004fea000383ffff */
[----:B------:R-:W-:Y:S05]  /*9340*/  BRA `(.L_x_168) ;  /* 0xffffff9c00687947 */ /* 0x000fea000383ffff */
.L_x_51:
[----:B------:R-:W-:-:S07]  /*9350*/  MOV R0, UR5 ;  /* 0x0000000500007c02 */ /* 0x000fce0008000f00 */
.L_x_169:
[----:B-1----:R1:W2:Y:S02]  /*9360*/  SYNCS.PHASECHK.TRANS64.TRYWAIT P0, [R0+URZ], R3 ;  /* 0x00000003000075a7 */ /* 0x0022a400080011ff */
[----:B--2---:R-:W-:Y:S05]  /*9370*/  @!P0 NANOSLEEP.SYNCS 0x989680 ;  /* 0x009896800000895d */ /* 0x004fea0003900000 */
[----:B------:R-:W2:Y:S02]  /*9380*/  @!P0 SYNCS.PHASECHK.TRANS64 P0, [R0+URZ], R3 ;  /* 0x00000003000085a7 */ /* 0x000ea400080010ff */
[----:B--2---:R-:W-:Y:S05]  /*9390*/  @!P0 BRA `(.L_x_169) ;  /* 0xfffffffc00f08947 */ /* 0x004fea000383ffff */
[----:B------:R-:W-:Y:S05]  /*93a0*/  BRA `(.L_x_170) ;  /* 0xffffff9c00747947 */ /* 0x000fea000383ffff */
.L_x_52:
[----:B------:R-:W-:-:S07]  /*93b0*/  MOV R0, UR5 ;  /* 0x0000000500007c02 */ /* 0x000fce0008000f00 */
.L_x_171:
[----:B-1----:R1:W2:Y:S02]  /*93c0*/  SYNCS.PHASECHK.TRANS64.TRYWAIT P0, [R0+URZ], R3 ;  /* 0x00000003000075a7 */ /* 0x0022a400080011ff */
[----:B--2---:R-:W-:Y:S05]  /*93d0*/  @!P0 NANOSLEEP.SYNCS 0x989680 ;  /* 0x009896800000895d */ /* 0x004fea0003900000 */
[----:B------:R-:W2:Y:S02]  /*93e0*/  @!P0 SYNCS.PHASECHK.TRANS64 P0, [R0+URZ], R3 ;  /* 0x00000003000085a7 */ /* 0x000ea400080010ff */
[----:B--2---:R-:W-:Y:S05]  /*93f0*/  @!P0 BRA `(.L_x_171) ;  /* 0xfffffffc00f08947 */ /* 0x004fea000383ffff */
[----:B------:R-:W-:Y:S05]  /*9400*/  BRA `(.L_x_172) ;  /* 0xffffff9c00807947 */ /* 0x000fea000383ffff */
.L_x_53:
[----:B------:R-:W-:-:S07]  /*9410*/  MOV R0, UR5 ;  /* 0x0000000500007c02 */ /* 0x000fce0008000f00 */
.L_x_173:
[----:B-1----:R1:W2:Y:S02]  /*9420*/  SYNCS.PHASECHK.TRANS64.TRYWAIT P0, [R0+URZ], R3 ;  /* 0x00000003000075a7 */ /* 0x0022a400080011ff */
[----:B--2---:R-:W-:Y:S05]  /*9430*/  @!P0 NANOSLEEP.SYNCS 0x989680 ;  /* 0x009896800000895d */ /* 0x004fea0003900000 */
[----:B------:R-:W2:Y:S02]  /*9440*/  @!P0 SYNCS.PHASECHK.TRANS64 P0, [R0+URZ], R3 ;  /* 0x00000003000085a7 */ /* 0x000ea400080010ff */
[----:B--2---:R-:W-:Y:S05]  /*9450*/  @!P0 BRA `(.L_x_173) ;  /* 0xfffffffc00f08947 */ /* 0x004fea000383ffff */
[----:B------:R-:W-:Y:S05]  /*9460*/  BRA `(.L_x_174) ;  /* 0xffffff9c008c7947 */ /* 0x000fea000383ffff */
.L_x_54:
[----:B------:R-:W-:-:S07]  /*9470*/  MOV R0, UR5 ;  /* 0x0000000500007c02 */ /* 0x000fce0008000f00 */
.L_x_175:
[----:B-1----:R1:W2:Y:S02]  /*9480*/  SYNCS.PHASECHK.TRANS64.TRYWAIT P0, [R0+URZ], R3 ;  /* 0x00000003000075a7 */ /* 0x0022a400080011ff */
[----:B--2---:R-:W-:Y:S05]  /*9490*/  @!P0 NANOSLEEP.SYNCS 0x989680 ;  /* 0x009896800000895d */ /* 0x004fea0003900000 */
[----:B------:R-:W2:Y:S02]  /*94a0*/  @!P0 SYNCS.PHASECHK.TRANS64 P0, [R0+URZ], R3 ;  /* 0x00000003000085a7 */ /* 0x000ea400080010ff */
[----:B--2---:R-:W-:Y:S05]  /*94b0*/  @!P0 BRA `(.L_x_175) ;  /* 0xfffffffc00f08947 */ /* 0x004fea000383ffff */
[----:B------:R-:W-:Y:S05]  /*94c0*/  BRA `(.L_x_176) ;  /* 0xffffff9c00987947 */ /* 0x000fea000383ffff */
.L_x_55:
[----:B------:R-:W-:-:S07]  /*94d0*/  MOV R0, UR5 ;  /* 0x0000000500007c02 */ /* 0x000fce0008000f00 */
.L_x_177:
[----:B-1----:R1:W2:Y:S02]  /*94e0*/  SYNCS.PHASECHK.TRANS64.TRYWAIT P0, [R0+URZ], R3 ;  /* 0x00000003000075a7 */ /* 0x0022a400080011ff */
[----:B--2---:R-:W-:Y:S05]  /*94f0*/  @!P0 NANOSLEEP.SYNCS 0x989680 ;  /* 0x009896800000895d */ /* 0x004fea0003900000 */
[----:B------:R-:W2:Y:S02]  /*9500*/  @!P0 SYNCS.PHASECHK.TRANS64 P0, [R0+URZ], R3 ;  /* 0x00000003000085a7 */ /* 0x000ea400080010ff */
[----:B--2---:R-:W-:Y:S05]  /*9510*/  @!P0 BRA `(.L_x_177) ;  /* 0xfffffffc00f08947 */ /* 0x004fea000383ffff */
[----:B------:R-:W-:Y:S05]  /*9520*/  BRA `(.L_x_178) ;  /* 0xffffff9c00a47947 */ /* 0x000fea000383ffff */
.L_x_56:
[----:B------:R-:W-:-:S07]  /*9530*/  MOV R0, UR5 ;  /* 0x0000000500007c02 */ /* 0x000fce0008000f00 */
.L_x_179:
[----:B-1----:R1:W2:Y:S02]  /*9540*/  SYNCS.PHASECHK.TRANS64.TRYWAIT P0, [R0+URZ], R3 ;  /* 0x00000003000075a7 */ /* 0x0022a400080011ff */
[----:B--2---:R-:W-:Y:S05]  /*9550*/  @!P0 NANOSLEEP.SYNCS 0x989680 ;  /* 0x009896800000895d */ /* 0x004fea0003900000 */
[----:B------:R-:W2:Y:S02]  /*9560*/  @!P0 SYNCS.PHASECHK.TRANS64 P0, [R0+URZ], R3 ;  /* 0x00000003000085a7 */ /* 0x000ea400080010ff */
[----:B--2---:R-:W-:Y:S05]  /*9570*/  @!P0 BRA `(.L_x_179) ;  /* 0xfffffffc00f08947 */ /* 0x004fea000383ffff */
[----:B------:R-:W-:Y:S05]  /*9580*/  BRA `(.L_x_180) ;  /* 0xffffff9c00b07947 */ /* 0x000fea000383ffff */
.L_x_57:
[----:B------:R-:W-:-:S07]  /*9590*/  MOV R0, UR5 ;  /* 0x0000000500007c02 */ /* 0x000fce0008000f00 */
.L_x_181:
[----:B-1----:R1:W2:Y:S02]  /*95a0*/  SYNCS.PHASECHK.TRANS64.TRYWAIT P0, [R0+URZ], R3 ;  /* 0x00000003000075a7 */ /* 0x0022a400080011ff */
[----:B--2---:R-:W-:Y:S05]  /*95b0*/  @!P0 NANOSLEEP.SYNCS 0x989680 ;  /* 0x009896800000895d */ /* 0x004fea0003900000 */
[----:B------:R-:W2:Y:S02]  /*95c0*/  @!P0 SYNCS.PHASECHK.TRANS64 P0, [R0+URZ], R3 ;  /* 0x00000003000085a7 */ /* 0x000ea400080010ff */
[----:B--2---:R-:W-:Y:S05]  /*95d0*/  @!P0 BRA `(.L_x_181) ;  /* 0xfffffffc00f08947 */ /* 0x004fea000383ffff */
[----:B------:R-:W-:Y:S05]  /*95e0*/  BRA `(.L_x_182) ;  /* 0xffffff9c00bc7947 */ /* 0x000fea000383ffff */
.L_x_58:
[----:B------:R-:W-:-:S07]  /*95f0*/  MOV R0, UR5 ;  /* 0x0000000500007c02 */ /* 0x000fce0008000f00 */
.L_x_183:
[----:B-1----:R1:W2:Y:S02]  /*9600*/  SYNCS.PHASECHK.TRANS64.TRYWAIT P0, [R0+URZ], R3 ;  /* 0x00000003000075a7 */ /* 0x0022a400080011ff */
[----:B--2---:R-:W-:Y:S05]  /*9610*/  @!P0 NANOSLEEP.SYNCS 0x989680 ;  /* 0x009896800000895d */ /* 0x004fea0003900000 */
[----:B------:R-:W2:Y:S02]  /*9620*/  @!P0 SYNCS.PHASECHK.TRANS64 P0, [R0+URZ], R3 ;  /* 0x00000003000085a7 */ /* 0x000ea400080010ff */
[----:B--2---:R-:W-:Y:S05]  /*9630*/  @!P0 BRA `(.L_x_183) ;  /* 0xfffffffc00f08947 */ /* 0x004fea000383ffff */
[----:B------:R-:W-:Y:S05]  /*9640*/  BRA `(.L_x_184) ;  /* 0xffffff9c00c87947 */ /* 0x000fea000383ffff */
.L_x_59:
[----:B------:R-:W-:-:S07]  /*9650*/  MOV R0, UR5 ;  /* 0x0000000500007c02 */ /* 0x000fce0008000f00 */
.L_x_185:
[----:B-1----:R1:W2:Y:S02]  /*9660*/  SYNCS.PHASECHK.TRANS64.TRYWAIT P0, [R0+URZ], R3 ;  /* 0x00000003000075a7 */ /* 0x0022a400080011ff */
[----:B--2---:R-:W-:Y:S05]  /*9670*/  @!P0 NANOSLEEP.SYNCS 0x989680 ;  /* 0x009896800000895d */ /* 0x004fea0003900000 */
[----:B------:R-:W2:Y:S02]  /*9680*/  @!P0 SYNCS.PHASECHK.TRANS64 P0, [R0+URZ], R3 ;  /* 0x00000003000085a7 */ /* 0x000ea400080010ff */
[----:B--2---:R-:W-:Y:S05]  /*9690*/  @!P0 BRA `(.L_x_185) ;  /* 0xfffffffc00f08947 */ /* 0x004fea000383ffff */
[----:B------:R-:W-:Y:S05]  /*96a0*/  BRA `(.L_x_186) ;  /* 0xffffff9c00d47947 */ /* 0x000fea000383ffff */
.L_x_60:
[----:B------:R-:W-:-:S07]  /*96b0*/  MOV R0, UR5 ;  /* 0x0000000500007c02 */ /* 0x000fce0008000f00 */
.L_x_187:
[----:B-1----:R1:W2:Y:S02]  /*96c0*/  SYNCS.PHASECHK.TRANS64.TRYWAIT P0, [R0+URZ], R3 ;  /* 0x00000003000075a7 */ /* 0x0022a400080011ff */
[----:B--2---:R-:W-:Y:S05]  /*96d0*/  @!P0 NANOSLEEP.SYNCS 0x989680 ;  /* 0x009896800000895d */ /* 0x004fea0003900000 */
[----:B------:R-:W2:Y:S02]  /*96e0*/  @!P0 SYNCS.PHASECHK.TRANS64 P0, [R0+URZ], R3 ;  /* 0x00000003000085a7 */ /* 0x000ea400080010ff */
[----:B--2---:R-:W-:Y:S05]  /*96f0*/  @!P0 BRA `(.L_x_187) ;  /* 0xfffffffc00f08947 */ /* 0x004fea000383ffff */
[----:B------:R-:W-:Y:S05]  /*9700*/  BRA `(.L_x_188) ;  /* 0xffffff9c00e07947 */ /* 0x000fea000383ffff */
.L_x_61:
[----:B------:R-:W-:-:S07]  /*9710*/  MOV R0, UR5 ;  /* 0x0000000500007c02 */ /* 0x000fce0008000f00 */
.L_x_189:
[----:B-1----:R1:W2:Y:S02]  /*9720*/  SYNCS.PHASECHK.TRANS64.TRYWAIT P0, [R0+URZ], R3 ;  /* 0x00000003000075a7 */ /* 0x0022a400080011ff */
[----:B--2---:R-:W-:Y:S05]  /*9730*/  @!P0 NANOSLEEP.SYNCS 0x989680 ;  /* 0x009896800000895d */ /* 0x004fea0003900000 */
[----:B------:R-:W2:Y:S02]  /*9740*/  @!P0 SYNCS.PHASECHK.TRANS64 P0, [R0+URZ], R3 ;  /* 0x00000003000085a7 */ /* 0x000ea400080010ff */
[----:B--2---:R-:W-:Y:S05]  /*9750*/  @!P0 BRA `(.L_x_189) ;  /* 0xfffffffc00f08947 */ /* 0x004fea000383ffff */
[----:B------:R-:W-:Y:S05]  /*9760*/  BRA `(.L_x_190) ;  /* 0xffffff9c00ec7947 */ /* 0x000fea000383ffff */
.L_x_62:
[----:B------:R-:W-:-:S07]  /*9770*/  MOV R0, UR5 ;  /* 0x0000000500007c02 */ /* 0x000fce0008000f00 */
.L_x_191:
[----:B-1----:R1:W2:Y:S02]  /*9780*/  SYNCS.PHASECHK.TRANS64.TRYWAIT P0, [R0+URZ], R3 ;  /* 0x00000003000075a7 */ /* 0x0022a400080011ff */
[----:B--2---:R-:W-:Y:S05]  /*9790*/  @!P0 NANOSLEEP.SYNCS 0x989680 ;  /* 0x009896800000895d */ /* 0x004fea0003900000 */
[----:B------:R-:W2:Y:S02]  /*97a0*/  @!P0 SYNCS.PHASECHK.TRANS64 P0, [R0+URZ], R3 ;  /* 0x00000003000085a7 */ /* 0x000ea400080010ff */
[----:B--2---:R-:W-:Y:S05]  /*97b0*/  @!P0 BRA `(.L_x_191) ;  /* 0xfffffffc00f08947 */ /* 0x004fea000383ffff */
[----:B------:R-:W-:Y:S05]  /*97c0*/  BRA `(.L_x_192) ;  /* 0xffffff9c00f87947 */ /* 0x000fea000383ffff */
.L_x_63:
[----:B------:R-:W-:-:S07]  /*97d0*/  MOV R0, UR5 ;  /* 0x0000000500007c02 */ /* 0x000fce0008000f00 */
.L_x_193:
[----:B-1----:R1:W2:Y:S02]  /*97e0*/  SYNCS.PHASECHK.TRANS64.TRYWAIT P0, [R0+URZ], R3 ;  /* 0x00000003000075a7 */ /* 0x0022a400080011ff */
[----:B--2---:R-:W-:Y:S05]  /*97f0*/  @!P0 NANOSLEEP.SYNCS 0x989680 ;  /* 0x009896800000895d */ /* 0x004fea0003900000 */
[----:B------:R-:W2:Y:S02]  /*9800*/  @!P0 SYNCS.PHASECHK.TRANS64 P0, [R0+URZ], R3 ;  /* 0x00000003000085a7 */ /* 0x000ea400080010ff */
[----:B--2---:R-:W-:Y:S05]  /*9810*/  @!P0 BRA `(.L_x_193) ;  /* 0xfffffffc00f08947 */ /* 0x004fea000383ffff */
[----:B------:R-:W-:Y:S05]  /*9820*/  BRA `(.L_x_194) ;  /* 0xffffffa000047947 */ /* 0x000fea000383ffff */
.L_x_64:
[----:B------:R-:W-:-:S07]  /*9830*/  MOV R0, UR5 ;  /* 0x0000000500007c02 */ /* 0x000fce0008000f00 */
.L_x_195:
[----:B-1----:R1:W2:Y:S02]  /*9840*/  SYNCS.PHASECHK.TRANS64.TRYWAIT P0, [R0+URZ], R3 ;  /* 0x00000003000075a7 */ /* 0x0022a400080011ff */
[----:B--2---:R-:W-:Y:S05]  /*9850*/  @!P0 NANOSLEEP.SYNCS 0x989680 ;  /* 0x009896800000895d */ /* 0x004fea0003900000 */
[----:B------:R-:W2:Y:S02]  /*9860*/  @!P0 SYNCS.PHASECHK.TRANS64 P0, [R0+URZ], R3 ;  /* 0x00000003000085a7 */ /* 0x000ea400080010ff */
[----:B--2---:R-:W-:Y:S05]  /*9870*/  @!P0 BRA `(.L_x_195) ;  /* 0xfffffffc00f08947 */ /* 0x004fea000383ffff */
[----:B------:R-:W-:Y:S05]  /*9880*/  BRA `(.L_x_196) ;  /* 0xffffffa000107947 */ /* 0x000fea000383ffff */
.L_x_65:
[----:B------:R-:W-:-:S07]  /*9890*/  MOV R0, UR5 ;  /* 0x0000000500007c02 */ /* 0x000fce0008000f00 */
.L_x_197:
[----:B-1----:R1:W2:Y:S02]  /*98a0*/  SYNCS.PHASECHK.TRANS64.TRYWAIT P0, [R0+URZ], R3 ;  /* 0x00000003000075a7 */ /* 0x0022a400080011ff */
[----:B--2---:R-:W-:Y:S05]  /*98b0*/  @!P0 NANOSLEEP.SYNCS 0x989680 ;  /* 0x009896800000895d */ /* 0x004fea0003900000 */
[----:B------:R-:W2:Y:S02]  /*98c0*/  @!P0 SYNCS.PHASECHK.TRANS64 P0, [R0+URZ], R3 ;  /* 0x00000003000085a7 */ /* 0x000ea400080010ff */
[----:B--2---:R-:W-:Y:S05]  /*98d0*/  @!P0 BRA `(.L_x_197) ;  /* 0xfffffffc00f08947 */ /* 0x004fea000383ffff */
[----:B------:R-:W-:Y:S05]  /*98e0*/  BRA `(.L_x_198) ;  /* 0xffffffa0001c7947 */ /* 0x000fea000383ffff */
.L_x_66:
[----:B------:R-:W-:-:S07]  /*98f0*/  MOV R0, UR5 ;  /* 0x0000000500007c02 */ /* 0x000fce0008000f00 */
.L_x_199:
[----:B-1----:R1:W2:Y:S02]  /*9900*/  SYNCS.PHASECHK.TRANS64.TRYWAIT P0, [R0+URZ], R3 ;  /* 0x00000003000075a7 */ /* 0x0022a400080011ff */
[----:B--2---:R-:W-:Y:S05]  /*9910*/  @!P0 NANOSLEEP.SYNCS 0x989680 ;  /* 0x009896800000895d */ /* 0x004fea0003900000 */
[----:B------:R-:W2:Y:S02]  /*9920*/  @!P0 SYNCS.PHASECHK.TRANS64 P0, [R0+URZ], R3 ;  /* 0x00000003000085a7 */ /* 0x000ea400080010ff */
[----:B--2---:R-:W-:Y:S05]  /*9930*/  @!P0 BRA `(.L_x_199) ;  /* 0xfffffffc00f08947 */ /* 0x004fea000383ffff */
[----:B------:R-:W-:Y:S05]  /*9940*/  BRA `(.L_x_200) ;  /* 0xffffffa000287947 */ /* 0x000fea000383ffff */
.L_x_67:
[----:B------:R-:W-:-:S07]  /*9950*/  MOV R0, UR5 ;  /* 0x0000000500007c02 */ /* 0x000fce0008000f00 */
.L_x_201:
[----:B-1----:R1:W2:Y:S02]  /*9960*/  SYNCS.PHASECHK.TRANS64.TRYWAIT P0, [R0+URZ], R3 ;  /* 0x00000003000075a7 */ /* 0x0022a400080011ff */
[----:B--2---:R-:W-:Y:S05]  /*9970*/  @!P0 NANOSLEEP.SYNCS 0x989680 ;  /* 0x009896800000895d */ /* 0x004fea0003900000 */
[----:B------:R-:W2:Y:S02]  /*9980*/  @!P0 SYNCS.PHASECHK.TRANS64 P0, [R0+URZ], R3 ;  /* 0x00000003000085a7 */ /* 0x000ea400080010ff */
[----:B--2---:R-:W-:Y:S05]  /*9990*/  @!P0 BRA `(.L_x_201) ;  /* 0xfffffffc00f08947 */ /* 0x004fea000383ffff */
[----:B------:R-:W-:Y:S05]  /*99a0*/  BRA `(.L_x_202) ;  /* 0xffffffa000347947 */ /* 0x000fea000383ffff */
.L_x_68:
[----:B------:R-:W-:-:S07]  /*99b0*/  MOV R0, UR5 ;  /* 0x0000000500007c02 */ /* 0x000fce0008000f00 */
.L_x_203:
[----:B-1----:R1:W2:Y:S02]  /*99c0*/  SYNCS.PHASECHK.TRANS64.TRYWAIT P0, [R0+URZ], R3 ;  /* 0x00000003000075a7 */ /* 0x0022a400080011ff */
[----:B--2---:R-:W-:Y:S05]  /*99d0*/  @!P0 NANOSLEEP.SYNCS 0x989680 ;  /* 0x009896800000895d */ /* 0x004fea0003900000 */
[----:B------:R-:W2:Y:S02]  /*99e0*/  @!P0 SYNCS.PHASECHK.TRANS64 P0, [R0+URZ], R3 ;  /* 0x00000003000085a7 */ /* 0x000ea400080010ff */
[----:B--2---:R-:W-:Y:S05]  /*99f0*/  @!P0 BRA `(.L_x_203) ;  /* 0xfffffffc00f08947 */ /* 0x004fea000383ffff */
[----:B------:R-:W-:Y:S05]  /*9a00*/  BRA `(.L_x_204) ;  /* 0xffffffa000407947 */ /* 0x000fea000383ffff */
.L_x_69:
[----:B------:R-:W-:-:S07]  /*9a10*/  MOV R0, UR5 ;  /* 0x0000000500007c02 */ /* 0x000fce0008000f00 */
.L_x_205:
[----:B-1----:R1:W2:Y:S02]  /*9a20*/  SYNCS.PHASECHK.TRANS64.TRYWAIT P0, [R0+URZ], R3 ;  /* 0x00000003000075a7 */ /* 0x0022a400080011ff */
[----:B--2---:R-:W-:Y:S05]  /*9a30*/  @!P0 NANOSLEEP.SYNCS 0x989680 ;  /* 0x009896800000895d */ /* 0x004fea0003900000 */
[----:B------:R-:W2:Y:S02]  /*9a40*/  @!P0 SYNCS.PHASECHK.TRANS64 P0, [R0+URZ], R3 ;  /* 0x00000003000085a7 */ /* 0x000ea400080010ff */
[----:B--2---:R-:W-:Y:S05]  /*9a50*/  @!P0 BRA `(.L_x_205) ;  /* 0xfffffffc00f08947 */ /* 0x004fea000383ffff */
[----:B------:R-:W-:Y:S05]  /*9a60*/  BRA `(.L_x_206) ;  /* 0xffffffa0004c7947 */ /* 0x000fea000383ffff */
.L_x_70:
[----:B------:R-:W-:-:S07]  /*9a70*/  MOV R0, UR5 ;  /* 0x0000000500007c02 */ /* 0x000fce0008000f00 */
.L_x_207:
[----:B-1----:R1:W2:Y:S02]  /*9a80*/  SYNCS.PHASECHK.TRANS64.TRYWAIT P0, [R0+URZ], R3 ;  /* 0x00000003000075a7 */ /* 0x0022a400080011ff */
[----:B--2---:R-:W-:Y:S05]  /*9a90*/  @!P0 NANOSLEEP.SYNCS 0x989680 ;  /* 0x009896800000895d */ /* 0x004fea0003900000 */
[----:B------:R-:W2:Y:S02]  /*9aa0*/  @!P0 SYNCS.PHASECHK.TRANS64 P0, [R0+URZ], R3 ;  /* 0x00000003000085a7 */ /* 0x000ea400080010ff */
[----:B--2---:R-:W-:Y:S05]  /*9ab0*/  @!P0 BRA `(.L_x_207) ;  /* 0xfffffffc00f08947 */ /* 0x004fea000383ffff */
[----:B------:R-:W-:Y:S05]  /*9ac0*/  BRA `(.L_x_208) ;  /* 0xffffffa000587947 */ /* 0x000fea000383ffff */
.L_x_71:
[----:B------:R-:W-:-:S07]  /*9ad0*/  MOV R0, UR5 ;  /* 0x0000000500007c02 */ /* 0x000fce0008000f00 */
.L_x_209:
[----:B-1----:R1:W2:Y:S02]  /*9ae0*/  SYNCS.PHASECHK.TRANS64.TRYWAIT P0, [R0+URZ], R3 ;  /* 0x00000003000075a7 */ /* 0x0022a400080011ff */
[----:B--2---:R-:W-:Y:S05]  /*9af0*/  @!P0 NANOSLEEP.SYNCS 0x989680 ;  /* 0x009896800000895d */ /* 0x004fea0003900000 */
[----:B------:R-:W2:Y:S02]  /*9b00*/  @!P0 SYNCS.PHASECHK.TRANS64 P0, [R0+URZ], R3 ;  /* 0x00000003000085a7 */ /* 0x000ea400080010ff */
[----:B--2---:R-:W-:Y:S05]  /*9b10*/  @!P0 BRA `(.L_x_209) ;  /* 0xfffffffc00f08947 */ /* 0x004fea000383ffff */
[----:B------:R-:W-:Y:S05]  /*9b20*/  BRA `(.L_x_210) ;  /* 0xffffffa000647947 */ /* 0x000fea000383ffff */
.L_x_72:
[----:B------:R-:W-:-:S07]  /*9b30*/  MOV R0, UR5 ;  /* 0x0000000500007c02 */ /* 0x000fce0008000f00 */
.L_x_211:
[----:B-1----:R1:W2:Y:S02]  /*9b40*/  SYNCS.PHASECHK.TRANS64.TRYWAIT P0, [R0+URZ], R3 ;  /* 0x00000003000075a7 */ /* 0x0022a400080011ff */
[----:B--2---:R-:W-:Y:S05]  /*9b50*/  @!P0 NANOSLEEP.SYNCS 0x989680 ;  /* 0x009896800000895d */ /* 0x004fea0003900000 */
[----:B------:R-:W2:Y:S02]  /*9b60*/  @!P0 SYNCS.PHASECHK.TRANS64 P0, [R0+URZ], R3 ;  /* 0x00000003000085a7 */ /* 0x000ea400080010ff */
[----:B--2---:R-:W-:Y:S05]  /*9b70*/  @!P0 BRA `(.L_x_211) ;  /* 0xfffffffc00f08947 */ /* 0x004fea000383ffff */
[----:B------:R-:W-:Y:S05]  /*9b80*/  BRA `(.L_x_212) ;  /* 0xffffffa000707947 */ /* 0x000fea000383ffff */
.L_x_73:
[----:B------:R-:W-:-:S07]  /*9b90*/  MOV R0, UR5 ;  /* 0x0000000500007c02 */ /* 0x000fce0008000f00 */
.L_x_213:
[----:B-1----:R1:W2:Y:S02]  /*9ba0*/  SYNCS.PHASECHK.TRANS64.TRYWAIT P0, [R0+URZ], R3 ;  /* 0x00000003000075a7 */ /* 0x0022a400080011ff */
[----:B--2---:R-:W-:Y:S05]  /*9bb0*/  @!P0 NANOSLEEP.SYNCS 0x989680 ;  /* 0x009896800000895d */ /* 0x004fea0003900000 */
[----:B------:R-:W2:Y:S02]  /*9bc0*/  @!P0 SYNCS.PHASECHK.TRANS64 P0, [R0+URZ], R3 ;  /* 0x00000003000085a7 */ /* 0x000ea400080010ff */
[----:B--2---:R-:W-:Y:S05]  /*9bd0*/  @!P0 BRA `(.L_x_213) ;  /* 0xfffffffc00f08947 */ /* 0x004fea000383ffff */
[----:B------:R-:W-:Y:S05]  /*9be0*/  BRA `(.L_x_214) ;  /* 0xffffffa0007c7947 */ /* 0x000fea000383ffff */
.L_x_74:
[----:B------:R-:W-:-:S07]  /*9bf0*/  MOV R0, UR5 ;  /* 0x0000000500007c02 */ /* 0x000fce0008000f00 */
.L_x_215:
[----:B-1----:R1:W2:Y:S02]  /*9c00*/  SYNCS.PHASECHK.TRANS64.TRYWAIT P0, [R0+URZ], R3 ;  /* 0x00000003000075a7 */ /* 0x0022a400080011ff */
[----:B--2---:R-:W-:Y:S05]  /*9c10*/  @!P0 NANOSLEEP.SYNCS 0x989680 ;  /* 0x009896800000895d */ /* 0x004fea0003900000 */
[----:B------:R-:W2:Y:S02]  /*9c20*/  @!P0 SYNCS.PHASECHK.TRANS64 P0, [R0+URZ], R3 ;  /* 0x00000003000085a7 */ /* 0x000ea400080010ff */
[----:B--2---:R-:W-:Y:S05]  /*9c30*/  @!P0 BRA `(.L_x_215) ;  /* 0xfffffffc00f08947 */ /* 0x004fea000383ffff */
[----:B------:R-:W-:Y:S05]  /*9c40*/  BRA `(.L_x_216) ;  /* 0xffffffa000887947 */ /* 0x000fea000383ffff */
.L_x_75:
[----:B------:R-:W-:-:S07]  /*9c50*/  MOV R0, UR5 ;  /* 0x0000000500007c02 */ /* 0x000fce0008000f00 */
.L_x_217:
[----:B-1----:R1:W2:Y:S02]  /*9c60*/  SYNCS.PHASECHK.TRANS64.TRYWAIT P0, [R0+URZ], R3 ;  /* 0x00000003000075a7 */ /* 0x0022a400080011ff */
[----:B--2---:R-:W-:Y:S05]  /*9c70*/  @!P0 NANOSLEEP.SYNCS 0x989680 ;  /* 0x009896800000895d */ /* 0x004fea0003900000 */
[----:B------:R-:W2:Y:S02]  /*9c80*/  @!P0 SYNCS.PHASECHK.TRANS64 P0, [R0+URZ], R3 ;  /* 0x00000003000085a7 */ /* 0x000ea400080010ff */
[----:B--2---:R-:W-:Y:S05]  /*9c90*/  @!P0 BRA `(.L_x_217) ;  /* 0xfffffffc00f08947 */ /* 0x004fea000383ffff */
[----:B------:R-:W-:Y:S05]  /*9ca0*/  BRA `(.L_x_218) ;  /* 0xffffffa000947947 */ /* 0x000fea000383ffff */
.L_x_76:
[----:B------:R-:W-:-:S07]  /*9cb0*/  MOV R0, UR5 ;  /* 0x0000000500007c02 */ /* 0x000fce0008000f00 */
.L_x_219:
[----:B-1----:R1:W2:Y:S02]  /*9cc0*/  SYNCS.PHASECHK.TRANS64.TRYWAIT P0, [R0+URZ], R3 ;  /* 0x00000003000075a7 */ /* 0x0022a400080011ff */
[----:B--2---:R-:W-:Y:S05]  /*9cd0*/  @!P0 NANOSLEEP.SYNCS 0x989680 ;  /* 0x009896800000895d */ /* 0x004fea0003900000 */
[----:B------:R-:W2:Y:S02]  /*9ce0*/  @!P0 SYNCS.PHASECHK.TRANS64 P0, [R0+URZ], R3 ;  /* 0x00000003000085a7 */ /* 0x000ea400080010ff */
[----:B--2---:R-:W-:Y:S05]  /*9cf0*/  @!P0 BRA `(.L_x_219) ;  /* 0xfffffffc00f08947 */ /* 0x004fea000383ffff */
[----:B------:R-:W-:Y:S05]  /*9d00*/  BRA `(.L_x_220) ;  /* 0xffffffa000a07947 */ /* 0x000fea000383ffff */
.L_x_77:
[----:B------:R-:W-:-:S07]  /*9d10*/  MOV R0, UR5 ;  /* 0x0000000500007c02 */ /* 0x000fce0008000f00 */
.L_x_221:
[----:B-1----:R1:W2:Y:S02]  /*9d20*/  SYNCS.PHASECHK.TRANS64.TRYWAIT P0, [R0+URZ], R3 ;  /* 0x00000003000075a7 */ /* 0x0022a400080011ff */
[----:B--2---:R-:W-:Y:S05]  /*9d30*/  @!P0 NANOSLEEP.SYNCS 0x989680 ;  /* 0x009896800000895d */ /* 0x004fea0003900000 */
[----:B------:R-:W2:Y:S02]  /*9d40*/  @!P0 SYNCS.PHASECHK.TRANS64 P0, [R0+URZ], R3 ;  /* 0x00000003000085a7 */ /* 0x000ea400080010ff */
[----:B--2---:R-:W-:Y:S05]  /*9d50*/  @!P0 BRA `(.L_x_221) ;  /* 0xfffffffc00f08947 */ /* 0x004fea000383ffff */
[----:B------:R-:W-:Y:S05]  /*9d60*/  BRA `(.L_x_222) ;  /* 0xffffffa000ac7947 */ /* 0x000fea000383ffff */
.L_x_78:
[----:B------:R-:W-:-:S07]  /*9d70*/  MOV R0, UR5 ;  /* 0x0000000500007c02 */ /* 0x000fce0008000f00 */
.L_x_223:
[----:B-1----:R1:W2:Y:S02]  /*9d80*/  SYNCS.PHASECHK.TRANS64.TRYWAIT P0, [R0+URZ], R3 ;  /* 0x00000003000075a7 */ /* 0x0022a400080011ff */
[----:B--2---:R-:W-:Y:S05]  /*9d90*/  @!P0 NANOSLEEP.SYNCS 0x989680 ;  /* 0x009896800000895d */ /* 0x004fea0003900000 */
[----:B------:R-:W2:Y:S02]  /*9da0*/  @!P0 SYNCS.PHASECHK.TRANS64 P0, [R0+URZ], R3 ;  /* 0x00000003000085a7 */ /* 0x000ea400080010ff */
[----:B--2---:R-:W-:Y:S05]  /*9db0*/  @!P0 BRA `(.L_x_223) ;  /* 0xfffffffc00f08947 */ /* 0x004fea000383ffff */
[----:B------:R-:W-:Y:S05]  /*9dc0*/  BRA `(.L_x_224) ;  /* 0xffffffa000b87947 */ /* 0x000fea000383ffff */
.L_x_79:
[----:B------:R-:W-:-:S07]  /*9dd0*/  MOV R0, UR5 ;  /* 0x0000000500007c02 */ /* 0x000fce0008000f00 */
.L_x_225:
[----:B-1----:R1:W2:Y:S02]  /*9de0*/  SYNCS.PHASECHK.TRANS64.TRYWAIT P0, [R0+URZ], R3 ;  /* 0x00000003000075a7 */ /* 0x0022a400080011ff */
[----:B--2---:R-:W-:Y:S05]  /*9df0*/  @!P0 NANOSLEEP.SYNCS 0x989680 ;  /* 0x009896800000895d */ /* 0x004fea0003900000 */
[----:B------:R-:W2:Y:S02]  /*9e00*/  @!P0 SYNCS.PHASECHK.TRANS64 P0, [R0+URZ], R3 ;  /* 0x00000003000085a7 */ /* 0x000ea400080010ff */
[----:B--2---:R-:W-:Y:S05]  /*9e10*/  @!P0 BRA `(.L_x_225) ;  /* 0xfffffffc00f08947 */ /* 0x004fea000383ffff */
[----:B------:R-:W-:Y:S05]  /*9e20*/  BRA `(.L_x_226) ;  /* 0xffffffa000c47947 */ /* 0x000fea000383ffff */
.L_x_80:
[----:B------:R-:W-:-:S07]  /*9e30*/  MOV R0, UR5 ;  /* 0x0000000500007c02 */ /* 0x000fce0008000f00 */
.L_x_227:
[----:B-1----:R1:W2:Y:S02]  /*9e40*/  SYNCS.PHASECHK.TRANS64.TRYWAIT P0, [R0+URZ], R3 ;  /* 0x00000003000075a7 */ /* 0x0022a400080011ff */
[----:B--2---:R-:W-:Y:S05]  /*9e50*/  @!P0 NANOSLEEP.SYNCS 0x989680 ;  /* 0x009896800000895d */ /* 0x004fea0003900000 */
[----:B------:R-:W2:Y:S02]  /*9e60*/  @!P0 SYNCS.PHASECHK.TRANS64 P0, [R0+URZ], R3 ;  /* 0x00000003000085a7 */ /* 0x000ea400080010ff */
[----:B--2---:R-:W-:Y:S05]  /*9e70*/  @!P0 BRA `(.L_x_227) ;  /* 0xfffffffc00f08947 */ /* 0x004fea000383ffff */
[----:B------:R-:W-:Y:S05]  /*9e80*/  BRA `(.L_x_228) ;  /* 0xffffffa000d07947 */ /* 0x000fea000383ffff */
.L_x_81:
[----:B------:R-:W-:-:S07]  /*9e90*/  MOV R0, UR5 ;  /* 0x0000000500007c02 */ /* 0x000fce0008000f00 */
.L_x_229:
[----:B-1----:R1:W2:Y:S02]  /*9ea0*/  SYNCS.PHASECHK.TRANS64.TRYWAIT P0, [R0+URZ], R3 ;  /* 0x00000003000075a7 */ /* 0x0022a400080011ff */
[----:B--2---:R-:W-:Y:S05]  /*9eb0*/  @!P0 NANOSLEEP.SYNCS 0x989680 ;  /* 0x009896800000895d */ /* 0x004fea0003900000 */
[----:B------:R-:W2:Y:S02]  /*9ec0*/  @!P0 SYNCS.PHASECHK.TRANS64 P0, [R0+URZ], R3 ;  /* 0x00000003000085a7 */ /* 0x000ea400080010ff */
[----:B--2---:R-:W-:Y:S05]  /*9ed0*/  @!P0 BRA `(.L_x_229) ;  /* 0xfffffffc00f08947 */ /* 0x004fea000383ffff */
[----:B------:R-:W-:Y:S05]  /*9ee0*/  BRA `(.L_x_230) ;  /* 0xffffffa000dc7947 */ /* 0x000fea000383ffff */
.L_x_82:
[----:B------:R-:W-:-:S07]  /*9ef0*/  MOV R0, UR5 ;  /* 0x0000000500007c02 */ /* 0x000fce0008000f00 */
.L_x_231:
[----:B-1----:R1:W2:Y:S02]  /*9f00*/  SYNCS.PHASECHK.TRANS64.TRYWAIT P0, [R0+URZ], R3 ;  /* 0x00000003000075a7 */ /* 0x0022a400080011ff */
[----:B--2---:R-:W-:Y:S05]  /*9f10*/  @!P0 NANOSLEEP.SYNCS 0x989680 ;  /* 0x009896800000895d */ /* 0x004fea0003900000 */
[----:B------:R-:W2:Y:S02]  /*9f20*/  @!P0 SYNCS.PHASECHK.TRANS64 P0, [R0+URZ], R3 ;  /* 0x00000003000085a7 */ /* 0x000ea400080010ff */
[----:B--2---:R-:W-:Y:S05]  /*9f30*/  @!P0 BRA `(.L_x_231) ;  /* 0xfffffffc00f08947 */ /* 0x004fea000383ffff */
[----:B------:R-:W-:Y:S05]  /*9f40*/  BRA `(.L_x_232) ;  /* 0xffffffa000e87947 */ /* 0x000fea000383ffff */
.L_x_83:
[----:B------:R-:W-:-:S07]  /*9f50*/  MOV R0, UR5 ;  /* 0x0000000500007c02 */ /* 0x000fce0008000f00 */
.L_x_233:
[----:B-1----:R1:W2:Y:S02]  /*9f60*/  SYNCS.PHASECHK.TRANS64.TRYWAIT P0, [R0+URZ], R3 ;  /* 0x00000003000075a7 */ /* 0x0022a400080011ff */
[----:B--2---:R-:W-:Y:S05]  /*9f70*/  @!P0 NANOSLEEP.SYNCS 0x989680 ;  /* 0x009896800000895d */ /* 0x004fea0003900000 */
[----:B------:R-:W2:Y:S02]  /*9f80*/  @!P0 SYNCS.PHASECHK.TRANS64 P0, [R0+URZ], R3 ;  /* 0x00000003000085a7 */ /* 0x000ea400080010ff */
[----:B--2---:R-:W-:Y:S05]  /*9f90*/  @!P0 BRA `(.L_x_233) ;  /* 0xfffffffc00f08947 */ /* 0x004fea000383ffff */
[----:B------:R-:W-:Y:S05]  /*9fa0*/  BRA `(.L_x_234) ;  /* 0xffffffa000f47947 */ /* 0x000fea000383ffff */
.L_x_86:
[----:B-1----:R1:W2:Y:S02]  /*9fb0*/  SYNCS.PHASECHK.TRANS64.TRYWAIT P0, [R2+URZ+0x310], R4 ;  /* 0x00031004020075a7 */ /* 0x0022a400080011ff */
[----:B--2---:R-:W-:Y:S05]  /*9fc0*/  @!P0 NANOSLEEP.SYNCS 0x989680 ;  /* 0x009896800000895d */ /* 0x004fea0003900000 */
[----:B------:R-:W2:Y:S02]  /*9fd0*/  @!P0 SYNCS.PHASECHK.TRANS64 P0, [R2+URZ+0x310], R4 ;  /* 0x00031004020085a7 */ /* 0x000ea400080010ff */
[----:B--2---:R-:W-:Y:S05]  /*9fe0*/  @!P0 BRA `(.L_x_86) ;  /* 0xfffffffc00f08947 */ /* 0x004fea000383ffff */
[----:B------:R-:W-:Y:S05]  /*9ff0*/  BRA `(.L_x_235) ;  /* 0xffffffa400507947 */ /* 0x000fea000383ffff */
.L_x_87:
[----:B------:R-:W-:-:S07]  /*a000*/  MOV R2, UR4 ;  /* 0x0000000400027c02 */ /* 0x000fce0008000f00 */
.L_x_236:
[----:B-1----:R1:W2:Y:S02]  /*a010*/  SYNCS.PHASECHK.TRANS64.TRYWAIT P0, [R2+URZ+0x2c0], R5 ;  /* 0x0002c005020075a7 */ /* 0x0022a400080011ff */
[----:B--2---:R-:W-:Y:S05]  /*a020*/  @!P0 NANOSLEEP.SYNCS 0x989680 ;  /* 0x009896800000895d */ /* 0x004fea0003900000 */
[----:B------:R-:W2:Y:S02]  /*a030*/  @!P0 SYNCS.PHASECHK.TRANS64 P0, [R2+URZ+0x2c0], R5 ;  /* 0x0002c005020085a7 */ /* 0x000ea400080010ff */
[----:B--2---:R-:W-:Y:S05]  /*a040*/  @!P0 BRA `(.L_x_236) ;  /* 0xfffffffc00f08947 */ /* 0x004fea000383ffff */
[----:B------:R-:W-:Y:S05]  /*a050*/  BRA `(.L_x_237) ;  /* 0xffffffa400607947 */ /* 0x000fea000383ffff */
.L_x_88:
[----:B-1----:R1:W2:Y:S02]  /*a060*/  SYNCS.PHASECHK.TRANS64.TRYWAIT P1, [R2+URZ+0x2b0], R4 ;  /* 0x0002b004020075a7 */ /* 0x0022a400080211ff */
[----:B--2---:R-:W-:Y:S05]  /*a070*/  @!P1 NANOSLEEP.SYNCS 0x989680 ;  /* 0x009896800000995d */ /* 0x004fea0003900000 */
[----:B------:R-:W2:Y:S02]  /*a080*/  @!P1 SYNCS.PHASECHK.TRANS64 P1, [R2+URZ+0x2b0], R4 ;  /* 0x0002b004020095a7 */ /* 0x000ea400080210ff */
[----:B--2---:R-:W-:Y:S05]  /*a090*/  @!P1 BRA `(.L_x_88) ;  /* 0xfffffffc00f09947 */ /* 0x004fea000383ffff */
[----:B------:R-:W-:Y:S05]  /*a0a0*/  BRA `(.L_x_238) ;  /* 0xffffffa400907947 */ /* 0x000fea000383ffff */
.L_x_91:
[----:B------:R-:W-:-:S07]  /*a0b0*/  MOV R0, UR4 ;  /* 0x0000000400007c02 */ /* 0x000fce0008000f00 */
.L_x_239:
[----:B-1----:R1:W2:Y:S02]  /*a0c0*/  SYNCS.PHASECHK.TRANS64.TRYWAIT P0, [R0+URZ+0x2c0], R2 ;  /* 0x0002c002000075a7 */ /* 0x0022a400080011ff */
[----:B--2---:R-:W-:Y:S05]  /*a0d0*/  @!P0 NANOSLEEP.SYNCS 0x989680 ;  /* 0x009896800000895d */ /* 0x004fea0003900000 */
[----:B------:R-:W2:Y:S02]  /*a0e0*/  @!P0 SYNCS.PHASECHK.TRANS64 P0, [R0+URZ+0x2c0], R2 ;  /* 0x0002c002000085a7 */ /* 0x000ea400080010ff */
[----:B--2---:R-:W-:Y:S05]  /*a0f0*/  @!P0 BRA `(.L_x_239) ;  /* 0xfffffffc00f08947 */ /* 0x004fea000383ffff */
[----:B------:R-:W-:Y:S05]  /*a100*/  BRA `(.L_x_90) ;  /* 0xffffffa400e47947 */ /* 0x000fea000383ffff */
.L_x_100:
[----:B-1----:R-:W-:-:S04]  /*a110*/  MOV R5, UR5 ;  /* 0x0000000500057c02 */ /* 0x002fc80008000f00 */
[----:B------:R1:W2:Y:S03]  /*a120*/  SYNCS.PHASECHK.TRANS64.TRYWAIT P0, [R5+URZ+0x8], R6 ;  /* 0x00000806050075a7 */ /* 0x0002a600080011ff */
[----:B--2---:R-:W-:Y:S05]  /*a130*/  @!P0 NANOSLEEP.SYNCS 0x989680 ;  /* 0x009896800000895d */ /* 0x004fea0003900000 */
[----:B------:R-:W2:Y:S02]  /*a140*/  @!P0 SYNCS.PHASECHK.TRANS64 P0, [R5+URZ+0x8], R6 ;  /* 0x00000806050085a7 */ /* 0x000ea400080010ff */
[----:B--2---:R-:W-:Y:S05]  /*a150*/  @!P0 BRA `(.L_x_100) ;  /* 0xfffffffc00ec8947 */ /* 0x004fea000383ffff */
[----:B------:R-:W-:Y:S05]  /*a160*/  BRA `(.L_x_99) ;  /* 0xffffffa800987947 */ /* 0x000fea000383ffff */
.L_x_102:
[----:B------:R-:W-:Y:S01]  /*a170*/  BSSY B0, `(.L_x_240) ;  /* 0x0000006000007945 */ /* 0x000fe20003800000 */
[----:B------:R-:W-:-:S07]  /*a180*/  MOV R15, 0xffffffff ;  /* 0xffffffff000f7802 */ /* 0x000fce0000000f00 */
[----:B-1---5:R-:W-:Y:S05]  /*a190*/  WARPSYNC.COLLECTIVE R15, `(.L_x_241) ;  /* 0x000000000f0c7348 */ /* 0x022fea0003c00000 */
[----:B------:R-:W-:Y:S02]  /*a1a0*/  ELECT P6, UR79, PT ;  /* 0x00000000004f782f */ /* 0x000fe400038c0000 */
[----:B------:R-:W-:Y:S01]  /*a1b0*/  MOV R14, UR79 ;  /* 0x0000004f000e7c02 */ /* 0x000fe20008000f00 */
[----:B-1---5:R-:W-:Y:S10]  /*a1c0*/  ENDCOLLECTIVE ;  /* 0x000000000000791b */ /* 0x022ff40003800000 */
.L_x_241:
[----:B------:R-:W-:Y:S05]  /*a1d0*/  BSYNC B0 ;  /* 0x0000000000007941 */ /* 0x000fea0003800000 */
.L_x_240:
[----:B------:R-:W-:Y:S01]  /*a1e0*/  PLOP3.LUT P0, PT, P6, PT, PT, 0x80, 0x8 ;  /* 0x000000000008781c */ /* 0x000fe2000370f070 */
[----:B------:R-:W-:-:S12]  /*a1f0*/  BRA `(.L_x_242) ;  /* 0xffffffa800c47947 */ /* 0x000fd8000383ffff */
.L_x_104:
[----:B-1----:R-:W-:-:S04]  /*a200*/  MOV R0, UR5 ;  /* 0x0000000500007c02 */ /* 0x002fc80008000f00 */
[----:B------:R1:W2:Y:S03]  /*a210*/  SYNCS.PHASECHK.TRANS64.TRYWAIT P0, [R0+URZ+0x8], R4 ;  /* 0x00000804000075a7 */ /* 0x0002a600080011ff */
[----:B--2---:R-:W-:Y:S05]  /*a220*/  @!P0 NANOSLEEP.SYNCS 0x989680 ;  /* 0x009896800000895d */ /* 0x004fea0003900000 */
[----:B------:R-:W2:Y:S02]  /*a230*/  @!P0 SYNCS.PHASECHK.TRANS64 P0, [R0+URZ+0x8], R4 ;  /* 0x00000804000085a7 */ /* 0x000ea400080010ff */
[----:B--2---:R-:W-:Y:S05]  /*a240*/  @!P0 BRA `(.L_x_104) ;  /* 0xfffffffc00ec8947 */ /* 0x004fea000383ffff */
[----:B------:R-:W-:Y:S05]  /*a250*/  BRA `(.L_x_103) ;  /* 0xffffffa800c87947 */ /* 0x000fea000383ffff */
.L_x_105:
[----:B-1----:R1:W2:Y:S02]  /*a260*/  SYNCS.PHASECHK.TRANS64.TRYWAIT P0, [R0+URZ+0x2b0], R4 ;  /* 0x0002b004000075a7 */ /* 0x0022a400080011ff */
[----:B--2---:R-:W-:Y:S05]  /*a270*/  @!P0 NANOSLEEP.SYNCS 0x989680 ;  /* 0x009896800000895d */ /* 0x004fea0003900000 */
[----:B------:R-:W2:Y:S02]  /*a280*/  @!P0 SYNCS.PHASECHK.TRANS64 P0, [R0+URZ+0x2b0], R4 ;  /* 0x0002b004000085a7 */ /* 0x000ea400080010ff */
[----:B--2---:R-:W-:Y:S05]  /*a290*/  @!P0 BRA `(.L_x_105) ;  /* 0xfffffffc00f08947 */ /* 0x004fea000383ffff */
[----:B------:R-:W-:Y:S05]  /*a2a0*/  BRA `(.L_x_243) ;  /* 0xffffffac009c7947 */ /* 0x000fea000383ffff */
.L_x_107:
[----:B------:R-:W-:-:S07]  /*a2b0*/  MOV R0, UR19 ;  /* 0x0000001300007c02 */ /* 0x000fce0008000f00 */
.L_x_244:
[----:B-1----:R1:W2:Y:S02]  /*a2c0*/  SYNCS.PHASECHK.TRANS64.TRYWAIT P0, [R0+URZ+0x2f0], R4 ;  /* 0x0002f004000075a7 */ /* 0x0022a400080011ff */
[----:B--2---:R-:W-:Y:S05]  /*a2d0*/  @!P0 NANOSLEEP.SYNCS 0x989680 ;  /* 0x009896800000895d */ /* 0x004fea0003900000 */
[----:B------:R-:W2:Y:S02]  /*a2e0*/  @!P0 SYNCS.PHASECHK.TRANS64 P0, [R0+URZ+0x2f0], R4 ;  /* 0x0002f004000085a7 */ /* 0x000ea400080010ff */
[----:B--2---:R-:W-:Y:S05]  /*a2f0*/  @!P0 BRA `(.L_x_244) ;  /* 0xfffffffc00f08947 */ /* 0x004fea000383ffff */
[----:B------:R-:W-:Y:S05]  /*a300*/  BRA `(.L_x_245) ;  /* 0xffffffac00e47947 */ /* 0x000fea000383ffff */
.L_x_110:
[----:B------:R-:W-:Y:S07]  /*a310*/  MOV R0, UR6 ;  /* 0x0000000600007c02 */ /* 0x000fee0008000f00 */
.L_x_246:
[----:B-1----:R1:W2:Y:S02]  /*a320*/  SYNCS.PHASECHK.TRANS64.TRYWAIT P0, [R0+URZ], R4 ;  /* 0x00000004000075a7 */ /* 0x0022a400080011ff */
[----:B--2---:R-:W-:Y:S05]  /*a330*/  @!P0 NANOSLEEP.SYNCS 0x989680 ;  /* 0x009896800000895d */ /* 0x004fea0003900000 */
[----:B------:R-:W2:Y:S02]  /*a340*/  @!P0 SYNCS.PHASECHK.TRANS64 P0, [R0+URZ], R4 ;  /* 0x00000004000085a7 */ /* 0x000ea400080010ff */
[----:B--2---:R-:W-:Y:S05]  /*a350*/  @!P0 BRA `(.L_x_246) ;  /* 0xfffffffc00f08947 */ /* 0x004fea000383ffff */
[----:B------:R-:W-:Y:S05]  /*a360*/  BRA `(.L_x_109) ;  /* 0xffffffac00fc7947 */ /* 0x000fea000383ffff */
.L_x_114:
[----:B-1----:R-:W-:-:S07]  /*a370*/  MOV R0, UR4 ;  /* 0x0000000400007c02 */ /* 0x002fce0008000f00 */
.L_x_247:
[----:B-1----:R1:W2:Y:S02]  /*a380*/  SYNCS.PHASECHK.TRANS64.TRYWAIT P0, [R0+URZ], R2 ;  /* 0x00000002000075a7 */ /* 0x0022a400080011ff */
[----:B--2---:R-:W-:Y:S05]  /*a390*/  @!P0 NANOSLEEP.SYNCS 0x989680 ;  /* 0x009896800000895d */ /* 0x004fea0003900000 */
[----:B------:R-:W2:Y:S02]  /*a3a0*/  @!P0 SYNCS.PHASECHK.TRANS64 P0, [R0+URZ], R2 ;  /* 0x00000002000085a7 */ /* 0x000ea400080010ff */
[----:B--2---:R-:W-:Y:S05]  /*a3b0*/  @!P0 BRA `(.L_x_247) ;  /* 0xfffffffc00f08947 */ /* 0x004fea000383ffff */
[----:B------:R-:W-:Y:S05]  /*a3c0*/  BRA `(.L_x_248) ;  /* 0xffffffb000b47947 */ /* 0x000fea000383ffff */
.L_x_115:
[----:B------:R-:W-:-:S07]  /*a3d0*/  MOV R0, UR5 ;  /* 0x0000000500007c02 */ /* 0x000fce0008000f00 */
.L_x_249:
[----:B-1----:R1:W2:Y:S02]  /*a3e0*/  SYNCS.PHASECHK.TRANS64.TRYWAIT P0, [R0+URZ], R3 ;  /* 0x00000003000075a7 */ /* 0x0022a400080011ff */
[----:B--2---:R-:W-:Y:S05]  /*a3f0*/  @!P0 NANOSLEEP.SYNCS 0x989680 ;  /* 0x009896800000895d */ /* 0x004fea0003900000 */
[----:B------:R-:W2:Y:S02]  /*a400*/  @!P0 SYNCS.PHASECHK.TRANS64 P0, [R0+URZ], R3 ;  /* 0x00000003000085a7 */ /* 0x000ea400080010ff */
[----:B--2---:R-:W-:Y:S05]  /*a410*/  @!P0 BRA `(.L_x_249) ;  /* 0xfffffffc00f08947 */ /* 0x004fea000383ffff */
[----:B------:R-:W-:Y:S05]  /*a420*/  BRA `(.L_x_250) ;  /* 0xffffffb000c07947 */ /* 0x000fea000383ffff */
.L_x_116:
[----:B------:R-:W-:-:S07]  /*a430*/  MOV R0, UR5 ;  /* 0x0000000500007c02 */ /* 0x000fce0008000f00 */
.L_x_251:
[----:B-1----:R1:W2:Y:S02]  /*a440*/  SYNCS.PHASECHK.TRANS64.TRYWAIT P0, [R0+URZ], R3 ;  /* 0x00000003000075a7 */ /* 0x0022a400080011ff */
[----:B--2---:R-:W-:Y:S05]  /*a450*/  @!P0 NANOSLEEP.SYNCS 0x989680 ;  /* 0x009896800000895d */ /* 0x004fea0003900000 */
[----:B------:R-:W2:Y:S02]  /*a460*/  @!P0 SYNCS.PHASECHK.TRANS64 P0, [R0+URZ], R3 ;  /* 0x00000003000085a7 */ /* 0x000ea400080010ff */
[----:B--2---:R-:W-:Y:S05]  /*a470*/  @!P0 BRA `(.L_x_251) ;  /* 0xfffffffc00f08947 */ /* 0x004fea000383ffff */
[----:B------:R-:W-:Y:S05]  /*a480*/  BRA `(.L_x_252) ;  /* 0xffffffb000cc7947 */ /* 0x000fea000383ffff */
.L_x_119:
[----:B------:R-:W-:-:S07]  /*a490*/  MOV R0, UR13 ;  /* 0x0000000d00007c02 */ /* 0x000fce0008000f00 */
.L_x_253:
[----:B-1----:R1:W2:Y:S02]  /*a4a0*/  SYNCS.PHASECHK.TRANS64.TRYWAIT P1, [R0+URZ+0x330], R2 ;  /* 0x00033002000075a7 */ /* 0x0022a400080211ff */
[----:B--2---:R-:W-:Y:S05]  /*a4b0*/  @!P1 NANOSLEEP.SYNCS 0x989680 ;  /* 0x009896800000995d */ /* 0x004fea0003900000 */
[----:B------:R-:W2:Y:S02]  /*a4c0*/  @!P1 SYNCS.PHASECHK.TRANS64 P1, [R0+URZ+0x330], R2 ;  /* 0x00033002000095a7 */ /* 0x000ea400080210ff */
[----:B--2---:R-:W-:Y:S05]  /*a4d0*/  @!P1 BRA `(.L_x_253) ;  /* 0xfffffffc00f09947 */ /* 0x004fea000383ffff */
[----:B------:R-:W-:Y:S05]  /*a4e0*/  BRA `(.L_x_254) ;  /* 0xffffffb400187947 */ /* 0x000fea000383ffff */
.L_x_124:
[----:B--2---:R2:W3:Y:S02]  /*a4f0*/  SYNCS.PHASECHK.TRANS64.TRYWAIT P0, [R7+URZ+0x2b0], R0 ;  /* 0x0002b000070075a7 */ /* 0x0044e400080011ff */
[----:B---3--:R-:W-:Y:S05]  /*a500*/  @!P0 NANOSLEEP.SYNCS 0x989680 ;  /* 0x009896800000895d */ /* 0x008fea0003900000 */
[----:B------:R-:W3:Y:S02]  /*a510*/  @!P0 SYNCS.PHASECHK.TRANS64 P0, [R7+URZ+0x2b0], R0 ;  /* 0x0002b000070085a7 */ /* 0x000ee400080010ff */
[----:B---3--:R-:W-:Y:S05]  /*a520*/  @!P0 BRA `(.L_x_124) ;  /* 0xfffffffc00f08947 */ /* 0x008fea000383ffff */
[----:B------:R-:W-:Y:S05]  /*a530*/  BRA `(.L_x_255) ;  /* 0xffffffb800347947 */ /* 0x000fea000383ffff */
.L_x_127:
[----:B-1----:R-:W-:Y:S07]  /*a540*/  MOV R0, UR17 ;  /* 0x0000001100007c02 */ /* 0x002fee0008000f00 */
.L_x_256:
[----:B-1----:R1:W2:Y:S02]  /*a550*/  SYNCS.PHASECHK.TRANS64.TRYWAIT P2, [R0+URZ+0x2a8], R7 ;  /* 0x0002a807000075a7 */ /* 0x0022a400080411ff */
[----:B--2---:R-:W-:Y:S05]  /*a560*/  @!P2 NANOSLEEP.SYNCS 0x989680 ;  /* 0x009896800000a95d */ /* 0x004fea0003900000 */
[----:B------:R-:W2:Y:S02]  /*a570*/  @!P2 SYNCS.PHASECHK.TRANS64 P2, [R0+URZ+0x2a8], R7 ;  /* 0x0002a8070000a5a7 */ /* 0x000ea400080410ff */
[----:B--2---:R-:W-:Y:S05]  /*a580*/  @!P2 BRA `(.L_x_256) ;  /* 0xfffffffc00f0a947 */ /* 0x004fea000383ffff */
[----:B------:R-:W-:Y:S05]  /*a590*/  BRA `(.L_x_126) ;  /* 0xffffffbc00947947 */ /* 0x000fea000383ffff */
.L_x_130:
[----:B-1----:R-:W-:Y:S07]  /*a5a0*/  MOV R0, UR17 ;  /* 0x0000001100007c02 */ /* 0x002fee0008000f00 */
.L_x_257:
[----:B-1----:R1:W2:Y:S02]  /*a5b0*/  SYNCS.PHASECHK.TRANS64.TRYWAIT P0, [R0+URZ+0x298], R6 ;  /* 0x00029806000075a7 */ /* 0x0022a400080011ff */
[----:B--2---:R-:W-:Y:S05]  /*a5c0*/  @!P0 NANOSLEEP.SYNCS 0x989680 ;  /* 0x009896800000895d */ /* 0x004fea0003900000 */
[----:B------:R-:W2:Y:S02]  /*a5d0*/  @!P0 SYNCS.PHASECHK.TRANS64 P0, [R0+URZ+0x298], R6 ;  /* 0x00029806000085a7 */ /* 0x000ea400080010ff */
[----:B--2---:R-:W-:Y:S05]  /*a5e0*/  @!P0 BRA `(.L_x_257) ;  /* 0xfffffffc00f08947 */ /* 0x004fea000383ffff */
[----:B------:R-:W-:Y:S05]  /*a5f0*/  BRA `(.L_x_258) ;  /* 0xffffffbc00e47947 */ /* 0x000fea000383ffff */
.L_x_133:
[----:B--2---:R2:W4:Y:S02]  /*a600*/  SYNCS.PHASECHK.TRANS64.TRYWAIT P0, [R3+URZ+0x2b0], R0 ;  /* 0x0002b000030075a7 */ /* 0x00452400080011ff */
[----:B----4-:R-:W-:Y:S05]  /*a610*/  @!P0 NANOSLEEP.SYNCS 0x989680 ;  /* 0x009896800000895d */ /* 0x010fea0003900000 */
[----:B------:R-:W4:Y:S02]  /*a620*/  @!P0 SYNCS.PHASECHK.TRANS64 P0, [R3+URZ+0x2b0], R0 ;  /* 0x0002b000030085a7 */ /* 0x000f2400080010ff */
[----:B----4-:R-:W-:Y:S05]  /*a630*/  @!P0 BRA `(.L_x_133) ;  /* 0xfffffffc00f08947 */ /* 0x010fea000383ffff */
[----:B------:R-:W-:Y:S05]  /*a640*/  BRA `(.L_x_259) ;  /* 0xffffffc400307947 */ /* 0x000fea000383ffff */
.L_x_144:
[----:B-1----:R-:W-:Y:S04]  /*a650*/  MOV R0, UR44 ;  /* 0x0000002c00007c02 */ /* 0x002fe80008000f00 */
[----:B------:R1:W2:Y:S03]  /*a660*/  SYNCS.PHASECHK.TRANS64.TRYWAIT P1, [R0+URZ+0x290], R3 ;  /* 0x00029003000075a7 */ /* 0x0002a600080211ff */
[----:B--2---:R-:W-:Y:S05]  /*a670*/  @!P1 NANOSLEEP.SYNCS 0x989680 ;  /* 0x009896800000995d */ /* 0x004fea0003900000 */
[----:B------:R-:W2:Y:S02]  /*a680*/  @!P1 SYNCS.PHASECHK.TRANS64 P1, [R0+URZ+0x290], R3 ;  /* 0x00029003000095a7 */ /* 0x000ea400080210ff */
[----:B--2---:R-:W-:Y:S05]  /*a690*/  @!P1 BRA `(.L_x_144) ;  /* 0xfffffffc00ec9947 */ /* 0x004fea000383ffff */
[----:B------:R-:W-:Y:S05]  /*a6a0*/  BRA `(.L_x_143) ;  /* 0xffffffd000887947 */ /* 0x000fea000383ffff */
.L_x_146:
[----:B------:R1:W1:Y:S02]  /*a6b0*/  SYNCS.PHASECHK.TRANS64.TRYWAIT P1, [R149+URZ+0x2d0], R4 ;  /* 0x0002d004950075a7 */ /* 0x00026400080211ff */
[----:B-1----:R-:W-:Y:S05]  /*a6c0*/  @!P1 NANOSLEEP.SYNCS 0x989680 ;  /* 0x009896800000995d */ /* 0x002fea0003900000 */
[----:B------:R-:W1:Y:S02]  /*a6d0*/  @!P1 SYNCS.PHASECHK.TRANS64 P1, [R149+URZ+0x2d0], R4 ;  /* 0x0002d004950095a7 */ /* 0x000e6400080210ff */
[----:B-1----:R-:W-:Y:S05]  /*a6e0*/  @!P1 BRA `(.L_x_146) ;  /* 0xfffffffc00f09947 */ /* 0x002fea000383ffff */
[----:B------:R-:W-:Y:S05]  /*a6f0*/  BRA `(.L_x_145) ;  /* 0xffffffd000cc7947 */ /* 0x000fea000383ffff */
        .weak           $__internal_0_$__cuda_sm10x_tcgen05_guardrail_trap_col_being_dealloced_not_returned_by_alloc
        .type           $__internal_0_$__cuda_sm10x_tcgen05_guardrail_trap_col_being_dealloced_not_returned_by_alloc,@function
        .size           $__internal_0_$__cuda_sm10x_tcgen05_guardrail_trap_col_being_dealloced_not_returned_by_alloc,($__internal_1_$__cuda_sm10x_tcgen05_guardrail_trap_phase_invalid_during_alloc - $__internal_0_$__cuda_sm10x_tcgen05_guardrail_trap_col_being_dealloced_not_returned_by_alloc)
$__internal_0_$__cuda_sm10x_tcgen05_guardrail_trap_col_being_dealloced_not_returned_by_alloc:
[----:B------:R-:W-:Y:S05]  /*a700*/  BPT.TRAP 0x1 ;  /* 0x000000040000795c */ /* 0x000fea0000300000 */
[----:B------:R-:W-:-:S04]  /*a710*/  HFMA2 R3, -RZ, RZ, 0, 0 ;  /* 0x00000000ff037431 */ /* 0x000fc800000001ff */
[----:B------:R-:W-:Y:S05]  /*a720*/  RET.REL.NODEC R2 `(_ZN7cutlass13device_kernelINS_4gemm6kernel13GemmUniversalIN4cute5tupleIJiiiiEEENS1_10collective13CollectiveMmaINS1_35MainloopSm100TmaUmmaWarpSpecializedILi41ELi2ELi4ENS5_IJNS4_1CILi2EEESB_NSA_ILi1EEEEEEEENS5_IJNSA_ILi256EEENSA_ILi64EEENSA_ILi32EEEEEEaNS5_IJlSC_lEEEaSJ_NS4_8TiledMMAINS4_8MMA_AtomIJNS4_21SM100_MMA_S8_2x1SM_SSIaaiLi256ELi64ELNS4_4UMMA5MajorE0ELSO_0ELNSN_8SaturateE0EEEEEENS4_6LayoutINS5_IJSC_SC_SC_EEENS5_IJNSA_ILi0EEESU_SU_EEEEENS5_IJNS4_10UnderscoreESX_SX_EEEEENS4_28SM100_TMA_2SM_LOAD_MULTICASTENS4_14ComposedLayoutINS4_7SwizzleILi1ELi4ELi3EEENS4_18smem_ptr_flag_bitsILi8EEENSS_INS5_IJNSA_ILi8EEESH_EEENS5_IJSH_SC_EEEEEEEvNS4_8identityENS4_18SM100_TMA_2SM_LOADES1A_vS1B_EENS_8epilogue10collective18CollectiveEpilogueINS1E_23Sm100TmaWarpSpecializedILi1ELi1ELi64ELb0ELb0EEEJNS5_IJNSA_ILi128EEESG_SH_EEENS5_IJNSS_IS1J_SC_EENSS_ISG_SC_EEEEEaSJ_aSJ_NS1E_6fusion15FusionCallbacksIS1I_NS1O_17LinearCombinationIaiaiLNS_15FloatRoundStyleE2EEES1K_S1N_JEEENS4_5SM1004TMEM4LOAD26SM100_TMEM_LOAD_32dp32b64xENS4_13SM90_TMA_LOADENS11_INS12_ILi2ELi4ELi3EEES15_NSS_INS5_IJS16_SG_EEENS5_IJSG_SC_EEEEEEENS4_39AutoVectorizingCopyWithAssumedAlignmentILi128EEENS4_14SM90_TMA_STOREES23_S25_S25_EEEvvEEEEvNT_6ParamsE) ;  /* 0xffffff5802347950 */ /* 0x000fea0003c3ffff */
        .weak           $__internal_1_$__cuda_sm10x_tcgen05_guardrail_trap_phase_invalid_during_alloc
        .type           $__internal_1_$__cuda_sm10x_tcgen05_guardrail_trap_phase_invalid_during_alloc,@function
        .size           $__internal_1_$__cuda_sm10x_tcgen05_guardrail_trap_phase_invalid_during_alloc,($__internal_2_$__cuda_sm10x_tcgen05_guardrail_trap_unallocated_columns_being_dealloced - $__internal_1_$__cuda_sm10x_tcgen05_guardrail_trap_phase_invalid_during_alloc)
$__internal_1_$__cuda_sm10x_tcgen05_guardrail_trap_phase_invalid_during_alloc:
[----:B------:R-:W-:Y:S05]  /*a730*/  BPT.TRAP 0x1 ;  /* 0x000000040000795c */ /* 0x000fea0000300000 */
[----:B------:R-:W-:-:S04]  /*a740*/  MOV R5, 0x0 ;  /* 0x0000000000057802 */ /* 0x000fc80000000f00 */
[----:B------:R-:W-:Y:S05]  /*a750*/  RET.REL.NODEC R4 `(_ZN7cutlass13device_kernelINS_4gemm6kernel13GemmUniversalIN4cute5tupleIJiiiiEEENS1_10collective13CollectiveMmaINS1_35MainloopSm100TmaUmmaWarpSpecializedILi41ELi2ELi4ENS5_IJNS4_1CILi2EEESB_NSA_ILi1EEEEEEEENS5_IJNSA_ILi256EEENSA_ILi64EEENSA_ILi32EEEEEEaNS5_IJlSC_lEEEaSJ_NS4_8TiledMMAINS4_8MMA_AtomIJNS4_21SM100_MMA_S8_2x1SM_SSIaaiLi256ELi64ELNS4_4UMMA5MajorE0ELSO_0ELNSN_8SaturateE0EEEEEENS4_6LayoutINS5_IJSC_SC_SC_EEENS5_IJNSA_ILi0EEESU_SU_EEEEENS5_IJNS4_10UnderscoreESX_SX_EEEEENS4_28SM100_TMA_2SM_LOAD_MULTICASTENS4_14ComposedLayoutINS4_7SwizzleILi1ELi4ELi3EEENS4_18smem_ptr_flag_bitsILi8EEENSS_INS5_IJNSA_ILi8EEESH_EEENS5_IJSH_SC_EEEEEEEvNS4_8identityENS4_18SM100_TMA_2SM_LOADES1A_vS1B_EENS_8epilogue10collective18CollectiveEpilogueINS1E_23Sm100TmaWarpSpecializedILi1ELi1ELi64ELb0ELb0EEEJNS5_IJNSA_ILi128EEESG_SH_EEENS5_IJNSS_IS1J_SC_EENSS_ISG_SC_EEEEEaSJ_aSJ_NS1E_6fusion15FusionCallbacksIS1I_NS1O_17LinearCombinationIaiaiLNS_15FloatRoundStyleE2EEES1K_S1N_JEEENS4_5SM1004TMEM4LOAD26SM100_TMEM_LOAD_32dp32b64xENS4_13SM90_TMA_LOADENS11_INS12_ILi2ELi4ELi3EEES15_NSS_INS5_IJS16_SG_EEENS5_IJSG_SC_EEEEEEENS4_39AutoVectorizingCopyWithAssumedAlignmentILi128EEENS4_14SM90_TMA_STOREES23_S25_S25_EEEvvEEEEvNT_6ParamsE) ;  /* 0xffffff5804287950 */ /* 0x000fea0003c3ffff */
        .weak           $__internal_2_$__cuda_sm10x_tcgen05_guardrail_trap_unallocated_columns_being_dealloced
        .type           $__internal_2_$__cuda_sm10x_tcgen05_guardrail_trap_unallocated_columns_being_dealloced,@function
        .size           $__internal_2_$__cuda_sm10x_tcgen05_guardrail_trap_unallocated_columns_being_dealloced,(.L_x_261 - $__internal_2_$__cuda_sm10x_tcgen05_guardrail_trap_unallocated_columns_being_dealloced)
$__internal_2_$__cuda_sm10x_tcgen05_guardrail_trap_unallocated_columns_being_dealloced:
[----:B------:R-:W-:Y:S05]  /*a760*/  BPT.TRAP 0x1 ;  /* 0x000000040000795c */ /* 0x000fea0000300000 */
[----:B------:R-:W-:-:S04]  /*a770*/  HFMA2 R3, -RZ, RZ, 0, 0 ;  /* 0x00000000ff037431 */ /* 0x000fc800000001ff */
[----:B------:R-:W-:Y:S05]  /*a780*/  RET.REL.NODEC R2 `(_ZN7cutlass13device_kernelINS_4gemm6kernel13GemmUniversalIN4cute5tupleIJiiiiEEENS1_10collective13CollectiveMmaINS1_35MainloopSm100TmaUmmaWarpSpecializedILi41ELi2ELi4ENS5_IJNS4_1CILi2EEESB_NSA_ILi1EEEEEEEENS5_IJNSA_ILi256EEENSA_ILi64EEENSA_ILi32EEEEEEaNS5_IJlSC_lEEEaSJ_NS4_8TiledMMAINS4_8MMA_AtomIJNS4_21SM100_MMA_S8_2x1SM_SSIaaiLi256ELi64ELNS4_4UMMA5MajorE0ELSO_0ELNSN_8SaturateE0EEEEEENS4_6LayoutINS5_IJSC_SC_SC_EEENS5_IJNSA_ILi0EEESU_SU_EEEEENS5_IJNS4_10UnderscoreESX_SX_EEEEENS4_28SM100_TMA_2SM_LOAD_MULTICASTENS4_14ComposedLayoutINS4_7SwizzleILi1ELi4ELi3EEENS4_18smem_ptr_flag_bitsILi8EEENSS_INS5_IJNSA_ILi8EEESH_EEENS5_IJSH_SC_EEEEEEEvNS4_8identityENS4_18SM100_TMA_2SM_LOADES1A_vS1B_EENS_8epilogue10collective18CollectiveEpilogueINS1E_23Sm100TmaWarpSpecializedILi1ELi1ELi64ELb0ELb0EEEJNS5_IJNSA_ILi128EEESG_SH_EEENS5_IJNSS_IS1J_SC_EENSS_ISG_SC_EEEEEaSJ_aSJ_NS1E_6fusion15FusionCallbacksIS1I_NS1O_17LinearCombinationIaiaiLNS_15FloatRoundStyleE2EEES1K_S1N_JEEENS4_5SM1004TMEM4LOAD26SM100_TMEM_LOAD_32dp32b64xENS4_13SM90_TMA_LOADENS11_INS12_ILi2ELi4ELi3EEES15_NSS_INS5_IJS16_SG_EEENS5_IJSG_SC_EEEEEEENS4_39AutoVectorizingCopyWithAssumedAlignmentILi128EEENS4_14SM90_TMA_STOREES23_S25_S25_EEEvvEEEEvNT_6ParamsE) ;  /* 0xffffff58021c7950 */ /* 0x000fea0003c3ffff */
.L_x_260:
[----:B------:R-:W-:-:S00]  /*a790*/  BRA `(.L_x_260) ;  /* 0xfffffffc00fc7947 */ /* 0x000fc0000383ffff */
[----:B------:R-:W-:-:S00]  /*a7a0*/  NOP ;  /* 0x0000000000007918 */ /* 0x000fc00000000000 */
        /* <DEDUP_REMOVED lines=13> */
.L_x_261:


//--------------------- .nv.global.init           --------------------------
	.section	.nv.global.init,"aw",@progbits
.nv.global.init:
	.type		$str$27,@object
	.size		$str$27,($str$28 - $str$27)
$str$27:
        /*0000*/ 	.byte	0x28, 0x61, 0x64, 0x64, 0x72, 0x65, 0x73, 0x73, 0x20, 0x26, 0x20, 0x6d, 0x61, 0x73, 0x6b, 0x29
        /*0010*/ 	.byte	0x20, 0x3d, 0x3d, 0x20, 0x30, 0x00
	.type		$str$28,@object
	.size		$str$28,($str$26 - $str$28)
$str$28:
        /*0016*/ 	.byte	0x2f, 0x74, 0x6d, 0x70, 0x2f, 0x63, 0x75, 0x74, 0x6c, 0x61, 0x73, 0x73, 0x5f, 0x73, 0x77, 0x65
        /*0026*/ 	.byte	0x65, 0x70, 0x5f, 0x73, 0x72, 0x63, 0x2f, 0x69, 0x6e, 0x63, 0x6c, 0x75, 0x64, 0x65, 0x2f, 0x63
        /*0036*/ 	.byte	0x75, 0x74, 0x65, 0x2f, 0x70, 0x6f, 0x69, 0x6e, 0x74, 0x65, 0x72, 0x5f, 0x66, 0x6c, 0x61, 0x67
        /*0046*/ 	.byte	0x67, 0x65, 0x64, 0x2e, 0x68, 0x70, 0x70, 0x00
	.type		$str$26,@object
	.size		$str$26,($str$25 - $str$26)
$str$26:
        /*004e*/ 	.byte	0x2f, 0x74, 0x6d, 0x70, 0x2f, 0x63, 0x75, 0x74, 0x6c, 0x61, 0x73, 0x73, 0x5f, 0x73, 0x77, 0x65
        /*005e*/ 	.byte	0x65, 0x70, 0x5f, 0x73, 0x72, 0x63, 0x2f, 0x69, 0x6e, 0x63, 0x6c, 0x75, 0x64, 0x65, 0x2f, 0x63
        /*006e*/ 	.byte	0x75, 0x74, 0x65, 0x2f, 0x61, 0x74, 0x6f, 0x6d, 0x2f, 0x63, 0x6f, 0x70, 0x79, 0x5f, 0x74, 0x72
        /*007e*/ 	.byte	0x61, 0x69, 0x74, 0x73, 0x5f, 0x73, 0x6d, 0x31, 0x30, 0x30, 0x2e, 0x68, 0x70, 0x70, 0x00
	.type		$str$25,@object
	.size		$str$25,(__unnamed_1 - $str$25)
$str$25:
        /*008d*/ 	.byte	0x28, 0x28, 0x75, 0x69, 0x6e, 0x74, 0x33, 0x32, 0x5f, 0x74, 0x28, 0x74, 0x68, 0x72, 0x65, 0x61
        /*009d*/ 	.byte	0x64, 0x49, 0x64, 0x78, 0x2e, 0x78, 0x29, 0x20, 0x2f, 0x20, 0x33, 0x32, 0x29, 0x20, 0x25, 0x20
        /*00ad*/ 	.byte	0x34, 0x29, 0x20, 0x3d, 0x3d, 0x20, 0x28, 0x28, 0x28, 0x74, 0x6d, 0x65, 0x6d, 0x5f, 0x61, 0x64
        /*00bd*/ 	.byte	0x64, 0x72, 0x20, 0x3e, 0x3e, 0x20, 0x31, 0x36, 0x29, 0x20, 0x2f, 0x20, 0x33, 0x32, 0x29, 0x20
        /*00cd*/ 	.byte	0x25, 0x20, 0x34, 0x29, 0x00
	.type		__unnamed_1,@object
	.size		__unnamed_1,(__unnamed_2 - __unnamed_1)
__unnamed_1:
        /*00d2*/ 	.byte	0x61, 0x75, 0x74, 0x6f, 0x20, 0x63, 0x75, 0x74, 0x65, 0x3a, 0x3a, 0x61, 0x73, 0x5f, 0x70, 0x6f
        /* <DEDUP_REMOVED lines=24> */
        /*0262*/ 	.byte	0x5d, 0x00
	.type		__unnamed_2,@object
	.size		__unnamed_2,(.L_2 - __unnamed_2)
__unnamed_2:
        /* <DEDUP_REMOVED lines=42> */
        /*0504*/ 	.byte	0x43, 0x3c, 0x30, 0x3e, 0x3e, 0x3e, 0x3e, 0x5d, 0x00
.L_2:


//--------------------- .nv.shared._ZN7cutlass13device_kernelINS_4gemm6kernel13GemmUniversalIN4cute5tupleIJiiiiEEENS1_10collective13CollectiveMmaINS1_35MainloopSm100TmaUmmaWarpSpecializedILi41ELi2ELi4ENS5_IJNS4_1CILi2EEESB_NSA_ILi1EEEEEEEENS5_IJNSA_ILi256EEENSA_ILi64EEENSA_ILi32EEEEEEaNS5_IJlSC_lEEEaSJ_NS4_8TiledMMAINS4_8MMA_AtomIJNS4_21SM100_MMA_S8_2x1SM_SSIaaiLi256ELi64ELNS4_4UMMA5MajorE0ELSO_0ELNSN_8SaturateE0EEEEEENS4_6LayoutINS5_IJSC_SC_SC_EEENS5_IJNSA_ILi0EEESU_SU_EEEEENS5_IJNS4_10UnderscoreESX_SX_EEEEENS4_28SM100_TMA_2SM_LOAD_MULTICASTENS4_14ComposedLayoutINS4_7SwizzleILi1ELi4ELi3EEENS4_18smem_ptr_flag_bitsILi8EEENSS_INS5_IJNSA_ILi8EEESH_EEENS5_IJSH_SC_EEEEEEEvNS4_8identityENS4_18SM100_TMA_2SM_LOADES1A_vS1B_EENS_8epilogue10collective18CollectiveEpilogueINS1E_23Sm100TmaWarpSpecializedILi1ELi1ELi64ELb0ELb0EEEJNS5_IJNSA_ILi128EEESG_SH_EEENS5_IJNSS_IS1J_SC_EENSS_ISG_SC_EEEEEaSJ_aSJ_NS1E_6fusion15FusionCallbacksIS1I_NS1O_17LinearCombinationIaiaiLNS_15FloatRoundStyleE2EEES1K_S1N_JEEENS4_5SM1004TMEM4LOAD26SM100_TMEM_LOAD_32dp32b64xENS4_13SM90_TMA_LOADENS11_INS12_ILi2ELi4ELi3EEES15_NSS_INS5_IJS16_SG_EEENS5_IJSG_SC_EEEEEEENS4_39AutoVectorizingCopyWithAssumedAlignmentILi128EEENS4_14SM90_TMA_STOREES23_S25_S25_EEEvvEEEEvNT_6ParamsE --------------------------
	.section	.nv.shared._ZN7cutlass13device_kernelINS_4gemm6kernel13GemmUniversalIN4cute5tupleIJiiiiEEENS1_10collective13CollectiveMmaINS1_35MainloopSm100TmaUmmaWarpSpecializedILi41ELi2ELi4ENS5_IJNS4_1CILi2EEESB_NSA_ILi1EEEEEEEENS5_IJNSA_ILi256EEENSA_ILi64EEENSA_ILi32EEEEEEaNS5_IJlSC_lEEEaSJ_NS4_8TiledMMAINS4_8MMA_AtomIJNS4_21SM100_MMA_S8_2x1SM_SSIaaiLi256ELi64ELNS4_4UMMA5MajorE0ELSO_0ELNSN_8SaturateE0EEEEEENS4_6LayoutINS5_IJSC_SC_SC_EEENS5_IJNSA_ILi0EEESU_SU_EEEEENS5_IJNS4_10UnderscoreESX_SX_EEEEENS4_28SM100_TMA_2SM_LOAD_MULTICASTENS4_14ComposedLayoutINS4_7SwizzleILi1ELi4ELi3EEENS4_18smem_ptr_flag_bitsILi8EEENSS_INS5_IJNSA_ILi8EEESH_EEENS5_IJSH_SC_EEEEEEEvNS4_8identityENS4_18SM100_TMA_2SM_LOADES1A_vS1B_EENS_8epilogue10collective18CollectiveEpilogueINS1E_23Sm100TmaWarpSpecializedILi1ELi1ELi64ELb0ELb0EEEJNS5_IJNSA_ILi128EEESG_SH_EEENS5_IJNSS_IS1J_SC_EENSS_ISG_SC_EEEEEaSJ_aSJ_NS1E_6fusion15FusionCallbacksIS1I_NS1O_17LinearCombinationIaiaiLNS_15FloatRoundStyleE2EEES1K_S1N_JEEENS4_5SM1004TMEM4LOAD26SM100_TMEM_LOAD_32dp32b64xENS4_13SM90_TMA_LOADENS11_INS12_ILi2ELi4ELi3EEES15_NSS_INS5_IJS16_SG_EEENS5_IJSG_SC_EEEEEEENS4_39AutoVectorizingCopyWithAssumedAlignmentILi128EEENS4_14SM90_TMA_STOREES23_S25_S25_EEEvvEEEEvNT_6ParamsE,"aw",@nobits
	.sectionflags	@""
	.align	16
	.zero		1024


//--------------------- .nv.shared.reserved.0     --------------------------
	.section	.nv.shared.reserved.0,"aw",@nobits
	.weak		__nv_reservedSMEM_offset_0_alias
	.size		__nv_reservedSMEM_offset_0_alias, 0, 64
	.other		__nv_reservedSMEM_offset_0_alias,@"STO_CUDA_RESERVED_SHARED STV_DEFAULT"
__nv_reservedSMEM_offset_0_alias:
	.zero		0
.nv.shared.reserved.0:
	.zero		64
	.weak		__nv_reservedSMEM_tcgen05_partition
	.type		__nv_reservedSMEM_tcgen05_partition,@object
	.size		__nv_reservedSMEM_tcgen05_partition,(.L_0 - __nv_reservedSMEM_tcgen05_partition)
__nv_reservedSMEM_tcgen05_partition:
	.zero		32
.L_0:


//--------------------- .nv.global                --------------------------
	.section	.nv.global,"aw",@nobits
.nv.global:
	.type		_ZN39_INTERNAL_3374d2ec_4_k_cu_95e9f181_91294cute1_E,@object
	.size		_ZN39_INTERNAL_3374d2ec_4_k_cu_95e9f181_91294cute1_E,(_ZN39_INTERNAL_3374d2ec_4_k_cu_95e9f181_91294cuda3std3__45__cpo6cbeginE - _ZN39_INTERNAL_3374d2ec_4_k_cu_95e9f181_91294cute1_E)
_ZN39_INTERNAL_3374d2ec_4_k_cu_95e9f181_91294cute1_E:
	.zero		1
	.type		_ZN39_INTERNAL_3374d2ec_4_k_cu_95e9f181_91294cuda3std3__45__cpo6cbeginE,@object
	.size		_ZN39_INTERNAL_3374d2ec_4_k_cu_95e9f181_91294cuda3std3__45__cpo6cbeginE,(_ZN39_INTERNAL_3374d2ec_4_k_cu_95e9f181_91294cuda3std3__48in_placeE - _ZN39_INTERNAL_3374d2ec_4_k_cu_95e9f181_91294cuda3std3__45__cpo6cbeginE)
_ZN39_INTERNAL_3374d2ec_4_k_cu_95e9f181_91294cuda3std3__45__cpo6cbeginE:
	.zero		1
	.type		_ZN39_INTERNAL_3374d2ec_4_k_cu_95e9f181_91294cuda3std3__48in_placeE,@object
	.size		_ZN39_INTERNAL_3374d2ec_4_k_cu_95e9f181_91294cuda3std3__48in_placeE,(_ZN39_INTERNAL_3374d2ec_4_k_cu_95e9f181_91294cuda3std6ranges3__45__cpo9iter_moveE - _ZN39_INTERNAL_3374d2ec_4_k_cu_95e9f181_91294cuda3std3__48in_placeE)
_ZN39_INTERNAL_3374d2ec_4_k_cu_95e9f181_91294cuda3std3__48in_placeE:
	.zero		1
	.type		_ZN39_INTERNAL_3374d2ec_4_k_cu_95e9f181_91294cuda3std6ranges3__45__cpo9iter_moveE,@object
	.size		_ZN39_INTERNAL_3374d2ec_4_k_cu_95e9f181_91294cuda3std6ranges3__45__cpo9iter_moveE,(_ZN39_INTERNAL_3374d2ec_4_k_cu_95e9f181_91294cuda3std3__45__cpo5beginE - _ZN39_INTERNAL_3374d2ec_4_k_cu_95e9f181_91294cuda3std6ranges3__45__cpo9iter_moveE)
_ZN39_INTERNAL_3374d2ec_4_k_cu_95e9f181_91294cuda3std6ranges3__45__cpo9iter_moveE:
	.zero		1
	.type		_ZN39_INTERNAL_3374d2ec_4_k_cu_95e9f181_91294cuda3std3__45__cpo5beginE,@object
	.size		_ZN39_INTERNAL_3374d2ec_4_k_cu_95e9f181_91294cuda3std3__45__cpo5beginE,(_ZN39_INTERNAL_3374d2ec_4_k_cu_95e9f181_91294cuda3std3__441_GLOBAL__N__3374d2ec_4_k_cu_95e9f181_91296ignoreE - _ZN39_INTERNAL_3374d2ec_4_k_cu_95e9f181_91294cuda3std3__45__cpo5beginE)
_ZN39_INTERNAL_3374d2ec_4_k_cu_95e9f181_91294cuda3std3__45__cpo5beginE:
	.zero		1
	.type		_ZN39_INTERNAL_3374d2ec_4_k_cu_95e9f181_91294cuda3std3__441_GLOBAL__N__3374d2ec_4_k_cu_95e9f181_91296ignoreE,@object
	.size		_ZN39_INTERNAL_3374d2ec_4_k_cu_95e9f181_91294cuda3std3__441_GLOBAL__N__3374d2ec_4_k_cu_95e9f181_91296ignoreE,(_ZN39_INTERNAL_3374d2ec_4_k_cu_95e9f181_91294cute7productE - _ZN39_INTERNAL_3374d2ec_4_k_cu_95e9f181_91294cuda3std3__441_GLOBAL__N__3374d2ec_4_k_cu_95e9f181_91296ignoreE)
_ZN39_INTERNAL_3374d2ec_4_k_cu_95e9f181_91294cuda3std3__441_GLOBAL__N__3374d2ec_4_k_cu_95e9f181_91296ignoreE:
	.zero		1
	.type		_ZN39_INTERNAL_3374d2ec_4_k_cu_95e9f181_91294cute7productE,@object
	.size		_ZN39_INTERNAL_3374d2ec_4_k_cu_95e9f181_91294cute7productE,(_ZN39_INTERNAL_3374d2ec_4_k_cu_95e9f181_91294cuda3std3__45__cpo3endE - _ZN39_INTERNAL_3374d2ec_4_k_cu_95e9f181_91294cute7productE)
_ZN39_INTERNAL_3374d2ec_4_k_cu_95e9f181_91294cute7productE:
	.zero		1
	.type		_ZN39_INTERNAL_3374d2ec_4_k_cu_95e9f181_91294cuda3std3__45__cpo3endE,@object
	.size		_ZN39_INTERNAL_3374d2ec_4_k_cu_95e9f181_91294cuda3std3__45__cpo3endE,(_ZN39_INTERNAL_3374d2ec_4_k_cu_95e9f181_91294cuda3std3__419piecewise_constructE - _ZN39_INTERNAL_3374d2ec_4_k_cu_95e9f181_91294cuda3std3__45__cpo3endE)
_ZN39_INTERNAL_3374d2ec_4_k_cu_95e9f181_91294cuda3std3__45__cpo3endE:
	.zero		1
	.type		_ZN39_INTERNAL_3374d2ec_4_k_cu_95e9f181_91294cuda3std3__419piecewise_constructE,@object
	.size		_ZN39_INTERNAL_3374d2ec_4_k_cu_95e9f181_91294cuda3std3__419piecewise_constructE,(_ZN39_INTERNAL_3374d2ec_4_k_cu_95e9f181_91294cuda3std3__45__cpo4cendE - _ZN39_INTERNAL_3374d2ec_4_k_cu_95e9f181_91294cuda3std3__419piecewise_constructE)
_ZN39_INTERNAL_3374d2ec_4_k_cu_95e9f181_91294cuda3std3__419piecewise_constructE:
	.zero		1
	.type		_ZN39_INTERNAL_3374d2ec_4_k_cu_95e9f181_91294cuda3std3__45__cpo4cendE,@object
	.size		_ZN39_INTERNAL_3374d2ec_4_k_cu_95e9f181_91294cuda3std3__45__cpo4cendE,(_ZN39_INTERNAL_3374d2ec_4_k_cu_95e9f181_91294cuda3std6ranges3__45__cpo4swapE - _ZN39_INTERNAL_3374d2ec_4_k_cu_95e9f181_91294cuda3std3__45__cpo4cendE)
_ZN39_INTERNAL_3374d2ec_4_k_cu_95e9f181_91294cuda3std3__45__cpo4cendE:
	.zero		1
	.type		_ZN39_INTERNAL_3374d2ec_4_k_cu_95e9f181_91294cuda3std6ranges3__45__cpo4swapE,@object
	.size		_ZN39_INTERNAL_3374d2ec_4_k_cu_95e9f181_91294cuda3std6ranges3__45__cpo4swapE,(.L_10 - _ZN39_INTERNAL_3374d2ec_4_k_cu_95e9f181_91294cuda3std6ranges3__45__cpo4swapE)
_ZN39_INTERNAL_3374d2ec_4_k_cu_95e9f181_91294cuda3std6ranges3__45__cpo4swapE:
	.zero		1
.L_10:


//--------------------- .nv.constant0._ZN7cutlass13device_kernelINS_4gemm6kernel13GemmUniversalIN4cute5tupleIJiiiiEEENS1_10collective13CollectiveMmaINS1_35MainloopSm100TmaUmmaWarpSpecializedILi41ELi2ELi4ENS5_IJNS4_1CILi2EEESB_NSA_ILi1EEEEEEEENS5_IJNSA_ILi256EEENSA_ILi64EEENSA_ILi32EEEEEEaNS5_IJlSC_lEEEaSJ_NS4_8TiledMMAINS4_8MMA_AtomIJNS4_21SM100_MMA_S8_2x1SM_SSIaaiLi256ELi64ELNS4_4UMMA5MajorE0ELSO_0ELNSN_8SaturateE0EEEEEENS4_6LayoutINS5_IJSC_SC_SC_EEENS5_IJNSA_ILi0EEESU_SU_EEEEENS5_IJNS4_10UnderscoreESX_SX_EEEEENS4_28SM100_TMA_2SM_LOAD_MULTICASTENS4_14ComposedLayoutINS4_7SwizzleILi1ELi4ELi3EEENS4_18smem_ptr_flag_bitsILi8EEENSS_INS5_IJNSA_ILi8EEESH_EEENS5_IJSH_SC_EEEEEEEvNS4_8identityENS4_18SM100_TMA_2SM_LOADES1A_vS1B_EENS_8epilogue10collective18CollectiveEpilogueINS1E_23Sm100TmaWarpSpecializedILi1ELi1ELi64ELb0ELb0EEEJNS5_IJNSA_ILi128EEESG_SH_EEENS5_IJNSS_IS1J_SC_EENSS_ISG_SC_EEEEEaSJ_aSJ_NS1E_6fusion15FusionCallbacksIS1I_NS1O_17LinearCombinationIaiaiLNS_15FloatRoundStyleE2EEES1K_S1N_JEEENS4_5SM1004TMEM4LOAD26SM100_TMEM_LOAD_32dp32b64xENS4_13SM90_TMA_LOADENS11_INS12_ILi2ELi4ELi3EEES15_NSS_INS5_IJS16_SG_EEENS5_IJSG_SC_EEEEEEENS4_39AutoVectorizingCopyWithAssumedAlignmentILi128EEENS4_14SM90_TMA_STOREES23_S25_S25_EEEvvEEEEvNT_6ParamsE --------------------------
	.section	.nv.constant0._ZN7cutlass13device_kernelINS_4gemm6kernel13GemmUniversalIN4cute5tupleIJiiiiEEENS1_10collective13CollectiveMmaINS1_35MainloopSm100TmaUmmaWarpSpecializedILi41ELi2ELi4ENS5_IJNS4_1CILi2EEESB_NSA_ILi1EEEEEEEENS5_IJNSA_ILi256EEENSA_ILi64EEENSA_ILi32EEEEEEaNS5_IJlSC_lEEEaSJ_NS4_8TiledMMAINS4_8MMA_AtomIJNS4_21SM100_MMA_S8_2x1SM_SSIaaiLi256ELi64ELNS4_4UMMA5MajorE0ELSO_0ELNSN_8SaturateE0EEEEEENS4_6LayoutINS5_IJSC_SC_SC_EEENS5_IJNSA_ILi0EEESU_SU_EEEEENS5_IJNS4_10UnderscoreESX_SX_EEEEENS4_28SM100_TMA_2SM_LOAD_MULTICASTENS4_14ComposedLayoutINS4_7SwizzleILi1ELi4ELi3EEENS4_18smem_ptr_flag_bitsILi8EEENSS_INS5_IJNSA_ILi8EEESH_EEENS5_IJSH_SC_EEEEEEEvNS4_8identityENS4_18SM100_TMA_2SM_LOADES1A_vS1B_EENS_8epilogue10collective18CollectiveEpilogueINS1E_23Sm100TmaWarpSpecializedILi1ELi1ELi64ELb0ELb0EEEJNS5_IJNSA_ILi128EEESG_SH_EEENS5_IJNSS_IS1J_SC_EENSS_ISG_SC_EEEEEaSJ_aSJ_NS1E_6fusion15FusionCallbacksIS1I_NS1O_17LinearCombinationIaiaiLNS_15FloatRoundStyleE2EEES1K_S1N_JEEENS4_5SM1004TMEM4LOAD26SM100_TMEM_LOAD_32dp32b64xENS4_13SM90_TMA_LOADENS11_INS12_ILi2ELi4ELi3EEES15_NSS_INS5_IJS16_SG_EEENS5_IJSG_SC_EEEEEEENS4_39AutoVectorizingCopyWithAssumedAlignmentILi128EEENS4_14SM90_TMA_STOREES23_S25_S25_EEEvvEEEEvNT_6ParamsE,"a",@progbits
	.sectionflags	@""
	.align	4
.nv.constant0._ZN7cutlass13device_kernelINS_4gemm6kernel13GemmUniversalIN4cute5tupleIJiiiiEEENS1_10collective13CollectiveMmaINS1_35MainloopSm100TmaUmmaWarpSpecializedILi41ELi2ELi4ENS5_IJNS4_1CILi2EEESB_NSA_ILi1EEEEEEEENS5_IJNSA_ILi256EEENSA_ILi64EEENSA_ILi32EEEEEEaNS5_IJlSC_lEEEaSJ_NS4_8TiledMMAINS4_8MMA_AtomIJNS4_21SM100_MMA_S8_2x1SM_SSIaaiLi256ELi64ELNS4_4UMMA5MajorE0ELSO_0ELNSN_8SaturateE0EEEEEENS4_6LayoutINS5_IJSC_SC_SC_EEENS5_IJNSA_ILi0EEESU_SU_EEEEENS5_IJNS4_10UnderscoreESX_SX_EEEEENS4_28SM100_TMA_2SM_LOAD_MULTICASTENS4_14ComposedLayoutINS4_7SwizzleILi1ELi4ELi3EEENS4_18smem_ptr_flag_bitsILi8EEENSS_INS5_IJNSA_ILi8EEESH_EEENS5_IJSH_SC_EEEEEEEvNS4_8identityENS4_18SM100_TMA_2SM_LOADES1A_vS1B_EENS_8epilogue10collective18CollectiveEpilogueINS1E_23Sm100TmaWarpSpecializedILi1ELi1ELi64ELb0ELb0EEEJNS5_IJNSA_ILi128EEESG_SH_EEENS5_IJNSS_IS1J_SC_EENSS_ISG_SC_EEEEEaSJ_aSJ_NS1E_6fusion15FusionCallbacksIS1I_NS1O_17LinearCombinationIaiaiLNS_15FloatRoundStyleE2EEES1K_S1N_JEEENS4_5SM1004TMEM4LOAD26SM100_TMEM_LOAD_32dp32b64xENS4_13SM90_TMA_LOADENS11_INS12_ILi2ELi4ELi3EEES15_NSS_INS5_IJS16_SG_EEENS5_IJSG_SC_EEEEEEENS4_39AutoVectorizingCopyWithAssumedAlignmentILi128EEENS4_14SM90_TMA_STOREES23_S25_S25_EEEvvEEEEvNT_6ParamsE:
	.zero		2944


//--------------------- SYMBOLS --------------------------

	.type		.nv.reservedSmem.offset0,@object
	.size		.nv.reservedSmem.offset0,0x4
	.type		.nv.reservedSmem.cap,@object
	.size		.nv.reservedSmem.cap,0x4
	.type		__assertfail,@function
